# CuTe-DSL kernel — source=fa4 family=fa4_fwd_sm100
# config = {"dtype": "BFloat16", "causal": false, "use_2cta": true, "q_stage": 2, "head_dim": 64}


// ===== COMPILED SASS (sm_100a) =====

	.target	sm_100a

	.elftype	@"ET_EXEC"


//--------------------- .note.nv.tkinfo           --------------------------
	.section	.note.nv.tkinfo,"",@"SHT_NOTE"
	.sectionflags	@"SHF_NOTE_NV_TKINFO"
	.tkinfo
        /*0018*/ 	.word	0x00000081
        /*0030*/ 	.string	""
        /*0030*/ 	.string	"ptxas"
        /*0030*/ 	.string	"Cuda compilation tools, release 12.9, V12.9.83"
        /*0030*/ 	.string	"Build system must define TOOLS_VERSION_EXTENDED"
        /*0030*/ 	.string	"-O 3 -arch sm_100a "



//--------------------- .note.nv.cuver            --------------------------
	.section	.note.nv.cuver,"",@"SHT_NOTE"
	.sectionflags	@"SHF_NOTE_NV_CUVER"
        /*0018*/ 	.short	0x0001
        /*001a*/ 	.short	0x0064
        /*001c*/ 	.short	0x0001
        /*001e*/ 	.short	0x0000
        /*0020*/ 	.short	0x0001
        /*0022*/ 	.short	0x0000


//--------------------- .nv.info                  --------------------------
	.section	.nv.info,"",@"SHT_CUDA_INFO"
	.align	4


	//----- nvinfo : EIATTR_REGCOUNT
	.align		4
        /*0000*/ 	.byte	0x04, 0x2f
        /*0002*/ 	.short	(.L_6 - .L_5)
	.align		4
.L_5:
        /*0004*/ 	.word	index@(kernel_cutlass_kernel_flash_attncuteflash_fwd_sm100FlashAttentionForwardSm100_object_at__tensor0000o6411101213_tensor0000o6411101213_tensor0000o6410111213_tensor0000o6411101213_tensorptrf_0)
        /*0008*/ 	.word	0x00000080


	//----- nvinfo : EIATTR_FRAME_SIZE
	.align		4
.L_6:
        /*000c*/ 	.byte	0x04, 0x11
        /*000e*/ 	.short	(.L_8 - .L_7)
	.align		4
.L_7:
        /*0010*/ 	.word	index@($__internal_2_$__cuda_sm10x_tcgen05_guardrail_trap_unallocated_columns_being_dealloced)
        /*0014*/ 	.word	0x00000008


	//----- nvinfo : EIATTR_FRAME_SIZE
	.align		4
.L_8:
        /*0018*/ 	.byte	0x04, 0x11
        /*001a*/ 	.short	(.L_10 - .L_9)
	.align		4
.L_9:
        /*001c*/ 	.word	index@($__internal_1_$__cuda_sm10x_tcgen05_guardrail_trap_phase_invalid_during_alloc)
        /*0020*/ 	.word	0x00000008


	//----- nvinfo : EIATTR_FRAME_SIZE
	.align		4
.L_10:
        /*0024*/ 	.byte	0x04, 0x11
        /*0026*/ 	.short	(.L_12 - .L_11)
	.align		4
.L_11:
        /*0028*/ 	.word	index@($__internal_0_$__cuda_sm10x_tcgen05_guardrail_trap_col_being_dealloced_not_returned_by_alloc)
        /*002c*/ 	.word	0x00000008


	//----- nvinfo : EIATTR_FRAME_SIZE
	.align		4
.L_12:
        /*0030*/ 	.byte	0x04, 0x11
        /*0032*/ 	.short	(.L_14 - .L_13)
	.align		4
.L_13:
        /*0034*/ 	.word	index@(kernel_cutlass_kernel_flash_attncuteflash_fwd_sm100FlashAttentionForwardSm100_object_at__tensor0000o6411101213_tensor0000o6411101213_tensor0000o6410111213_tensor0000o6411101213_tensorptrf_0)
        /*0038*/ 	.word	0x00000008


	//----- nvinfo : EIATTR_MIN_STACK_SIZE
	.align		4
.L_14:
        /*003c*/ 	.byte	0x04, 0x12
        /*003e*/ 	.short	(.L_16 - .L_15)
	.align		4
.L_15:
        /*0040*/ 	.word	index@(kernel_cutlass_kernel_flash_attncuteflash_fwd_sm100FlashAttentionForwardSm100_object_at__tensor0000o6411101213_tensor0000o6411101213_tensor0000o6410111213_tensor0000o6411101213_tensorptrf_0)
        /*0044*/ 	.word	0x00000008
.L_16:


//--------------------- .nv.info.kernel_cutlass_kernel_flash_attncuteflash_fwd_sm100FlashAttentionForwardSm100_object_at__tensor0000o6411101213_tensor0000o6411101213_tensor0000o6410111213_tensor0000o6411101213_tensorptrf_0 --------------------------
	.section	.nv.info.kernel_cutlass_kernel_flash_attncuteflash_fwd_sm100FlashAttentionForwardSm100_object_at__tensor0000o6411101213_tensor0000o6411101213_tensor0000o6410111213_tensor0000o6411101213_tensorptrf_0,"",@"SHT_CUDA_INFO"
	.sectionflags	@""
	.align	4


	//----- nvinfo : EIATTR_CUDA_API_VERSION
	.align		4
        /*0000*/ 	.byte	0x04, 0x37
        /*0002*/ 	.short	(.L_18 - .L_17)
.L_17:
        /*0004*/ 	.word	0x00000081


	//----- nvinfo : EIATTR_KPARAM_INFO
	.align		4
.L_18:
        /*0008*/ 	.byte	0x04, 0x17
        /*000a*/ 	.short	(.L_20 - .L_19)
.L_19:
        /*000c*/ 	.word	0x00000000
        /*0010*/ 	.short	0x000f
        /*0012*/ 	.short	0x02a8
        /*0014*/ 	.byte	0x00, 0xf0, 0x11, 0x00


	//----- nvinfo : EIATTR_KPARAM_INFO
	.align		4
.L_20:
        /*0018*/ 	.byte	0x04, 0x17
        /*001a*/ 	.short	(.L_22 - .L_21)
.L_21:
        /*001c*/ 	.word	0x00000000
        /*0020*/ 	.short	0x000e
        /*0022*/ 	.short	0x02a4
        /*0024*/ 	.byte	0x00, 0xf0, 0x11, 0x00


	//----- nvinfo : EIATTR_KPARAM_INFO
	.align		4
.L_22:
        /*0028*/ 	.byte	0x04, 0x17
        /*002a*/ 	.short	(.L_24 - .L_23)
.L_23:
        /*002c*/ 	.word	0x00000000
        /*0030*/ 	.short	0x000d
        /*0032*/ 	.short	0x0298
        /*0034*/ 	.byte	0x00, 0xf0, 0x31, 0x00


	//----- nvinfo : EIATTR_KPARAM_INFO
	.align		4
.L_24:
        /*0038*/ 	.byte	0x04, 0x17
        /*003a*/ 	.short	(.L_26 - .L_25)
.L_25:
        /*003c*/ 	.word	0x00000000
        /*0040*/ 	.short	0x000c
        /*0042*/ 	.short	0x028c
        /*0044*/ 	.byte	0x00, 0xf0, 0x31, 0x00


	//----- nvinfo : EIATTR_KPARAM_INFO
	.align		4
.L_26:
        /*0048*/ 	.byte	0x04, 0x17
        /*004a*/ 	.short	(.L_28 - .L_27)
.L_27:
        /*004c*/ 	.word	0x00000000
        /*0050*/ 	.short	0x000b
        /*0052*/ 	.short	0x0287
        /*0054*/ 	.byte	0x00, 0xf0, 0x0d, 0x00


	//----- nvinfo : EIATTR_KPARAM_INFO
	.align		4
.L_28:
        /*0058*/ 	.byte	0x04, 0x17
        /*005a*/ 	.short	(.L_30 - .L_29)
.L_29:
        /*005c*/ 	.word	0x00000000
        /*0060*/ 	.short	0x000a
        /*0062*/ 	.short	0x0284
        /*0064*/ 	.byte	0x00, 0xf0, 0x0d, 0x00


	//----- nvinfo : EIATTR_KPARAM_INFO
	.align		4
.L_30:
        /*0068*/ 	.byte	0x04, 0x17
        /*006a*/ 	.short	(.L_32 - .L_31)
.L_31:
        /*006c*/ 	.word	0x00000000
        /*0070*/ 	.short	0x0009
        /*0072*/ 	.short	0x0280
        /*0074*/ 	.byte	0x00, 0xf0, 0x11, 0x00


	//----- nvinfo : EIATTR_KPARAM_INFO
	.align		4
.L_32:
        /*0078*/ 	.byte	0x04, 0x17
        /*007a*/ 	.short	(.L_34 - .L_33)
.L_33:
        /*007c*/ 	.word	0x00000000
        /*0080*/ 	.short	0x0008
        /*0082*/ 	.short	0x0200
        /*0084*/ 	.byte	0x00, 0xf0, 0x01, 0x02


	//----- nvinfo : EIATTR_KPARAM_INFO
	.align		4
.L_34:
        /*0088*/ 	.byte	0x04, 0x17
        /*008a*/ 	.short	(.L_36 - .L_35)
.L_35:
        /*008c*/ 	.word	0x00000000
        /*0090*/ 	.short	0x0007
        /*0092*/ 	.short	0x0180
        /*0094*/ 	.byte	0x00, 0xf0, 0x01, 0x02


	//----- nvinfo : EIATTR_KPARAM_INFO
	.align		4
.L_36:
        /*0098*/ 	.byte	0x04, 0x17
        /*009a*/ 	.short	(.L_38 - .L_37)
.L_37:
        /*009c*/ 	.word	0x00000000
        /*00a0*/ 	.short	0x0006
        /*00a2*/ 	.short	0x0100
        /*00a4*/ 	.byte	0x00, 0xf0, 0x01, 0x02


	//----- nvinfo : EIATTR_KPARAM_INFO
	.align		4
.L_38:
        /*00a8*/ 	.byte	0x04, 0x17
        /*00aa*/ 	.short	(.L_40 - .L_39)
.L_39:
        /*00ac*/ 	.word	0x00000000
        /*00b0*/ 	.short	0x0005
        /*00b2*/ 	.short	0x0080
        /*00b4*/ 	.byte	0x00, 0xf0, 0x01, 0x02


	//----- nvinfo : EIATTR_KPARAM_INFO
	.align		4
.L_40:
        /*00b8*/ 	.byte	0x04, 0x17
        /*00ba*/ 	.short	(.L_42 - .L_41)
.L_41:
        /*00bc*/ 	.word	0x00000000
        /*00c0*/ 	.short	0x0004
        /*00c2*/ 	.short	0x0030
        /*00c4*/ 	.byte	0x00, 0xf0, 0xa1, 0x00


	//----- nvinfo : EIATTR_KPARAM_INFO
	.align		4
.L_42:
        /*00c8*/ 	.byte	0x04, 0x17
        /*00ca*/ 	.short	(.L_44 - .L_43)
.L_43:
        /*00cc*/ 	.word	0x00000000
        /*00d0*/ 	.short	0x0003
        /*00d2*/ 	.short	0x0024
        /*00d4*/ 	.byte	0x00, 0xf0, 0x31, 0x00


	//----- nvinfo : EIATTR_KPARAM_INFO
	.align		4
.L_44:
        /*00d8*/ 	.byte	0x04, 0x17
        /*00da*/ 	.short	(.L_46 - .L_45)
.L_45:
        /*00dc*/ 	.word	0x00000000
        /*00e0*/ 	.short	0x0002
        /*00e2*/ 	.short	0x0018
        /*00e4*/ 	.byte	0x00, 0xf0, 0x31, 0x00


	//----- nvinfo : EIATTR_KPARAM_INFO
	.align		4
.L_46:
        /*00e8*/ 	.byte	0x04, 0x17
        /*00ea*/ 	.short	(.L_48 - .L_47)
.L_47:
        /*00ec*/ 	.word	0x00000000
        /*00f0*/ 	.short	0x0001
        /*00f2*/ 	.short	0x000c
        /*00f4*/ 	.byte	0x00, 0xf0, 0x31, 0x00


	//----- nvinfo : EIATTR_KPARAM_INFO
	.align		4
.L_48:
        /*00f8*/ 	.byte	0x04, 0x17
        /*00fa*/ 	.short	(.L_50 - .L_49)
.L_49:
        /*00fc*/ 	.word	0x00000000
        /*0100*/ 	.short	0x0000
        /*0102*/ 	.short	0x0000
        /*0104*/ 	.byte	0x00, 0xf0, 0x31, 0x00


	//----- nvinfo : EIATTR_AT_ENTRY_FRAGMENTS
	.align		4
.L_50:
        /*0108*/ 	.byte	0x04, 0x4f
        /*010a*/ 	.short	(.L_52 - .L_51)


	//   ....[0]....
.L_51:
        /*010c*/ 	.word	0x00000004


	//   ....[1]....
        /*0110*/ 	.word	0x00000005


	//----- nvinfo : EIATTR_RESERVED_SMEM_USED
	.align		4
.L_52:
        /*0114*/ 	.byte	0x01, 0x41
	.zero		2


	//----- nvinfo : EIATTR_SPARSE_MMA_MASK
	.align		4
        /*0118*/ 	.byte	0x03, 0x50
        /*011a*/ 	.short	0x0000


	//----- nvinfo : EIATTR_TCGEN05_2CTA_USED
	.align		4
        /*011c*/ 	.byte	0x01, 0x52
	.zero		2


	//----- nvinfo : EIATTR_MAXREG_COUNT
	.align		4
        /*0120*/ 	.byte	0x03, 0x1b
        /*0122*/ 	.short	0x0080


	//----- nvinfo : EIATTR_NUM_BARRIERS
	.align		4
        /*0124*/ 	.byte	0x02, 0x4c
        /*0126*/ 	.byte	0x10
	.zero		1


	//----- nvinfo : EIATTR_ANNOTATIONS
	.align		4
        /*0128*/ 	.byte	0x04, 0x55
        /*012a*/ 	.short	(.L_54 - .L_53)


	//   ....[0]....
.L_53:
        /*012c*/ 	.word	0x00000001
        /*0130*/ 	.byte	0xc0, 0x01, 0x00, 0x00, 0x01, 0x00, 0x00, 0x00, 0xe0, 0x0b, 0x00, 0x00, 0x01, 0x00, 0x00, 0x00
        /*0140*/ 	.byte	0xe0, 0x28, 0x00, 0x00, 0x01, 0x00, 0x00, 0x00, 0xd0, 0x4e, 0x00, 0x00, 0x01, 0x00, 0x00, 0x00
        /*0150*/ 	.byte	0x30, 0x55, 0x00, 0x00, 0x01, 0x00, 0x00, 0x00, 0xf0, 0x56, 0x00, 0x00, 0x01, 0x00, 0x00, 0x00
        /*0160*/ 	.byte	0xc0, 0xa3, 0x00, 0x00, 0x01, 0x00, 0x00, 0x00, 0xf0, 0xa3, 0x00, 0x00, 0x01, 0x00, 0x00, 0x00
        /*0170*/ 	.byte	0xb0, 0xb8, 0x00, 0x00, 0x01, 0x00, 0x00, 0x00, 0x00, 0xc1, 0x00, 0x00


	//----- nvinfo : EIATTR_INT_WARP_WIDE_INSTR_OFFSETS
	.align		4
.L_54:
        /*017c*/ 	.byte	0x04, 0x31
        /*017e*/ 	.short	(.L_56 - .L_55)


	//   ....[0]....
.L_55:
        /*0180*/ 	.word	0x00004cb0


	//   ....[1]....
        /*0184*/ 	.word	0x00004ce0


	//----- nvinfo : EIATTR_COOP_GROUP_MASK_REGIDS
	.align		4
.L_56:
        /*0188*/ 	.byte	0x04, 0x29
        /*018a*/ 	.short	(.L_58 - .L_57)


	//   ....[0]....
.L_57:
        /*018c*/ 	.word	0xffffffff


	//   ....[1]....
        /*0190*/ 	.word	0xffffffff


	//   ....[2]....
        /*0194*/ 	.word	0xffffffff


	//   ....[3]....
        /*0198*/ 	.word	0xffffffff


	//   ....[4]....
        /*019c*/ 	.word	0xffffffff


	//   ....[5]....
        /*01a0*/ 	.word	0xffffffff


	//   ....[6]....
        /*01a4*/ 	.word	0xffffffff


	//   ....[7]....
        /*01a8*/ 	.word	0xffffffff


	//   ....[8]....
        /*01ac*/ 	.word	0xffffffff


	//----- nvinfo : EIATTR_COOP_GROUP_INSTR_OFFSETS
	.align		4
.L_58:
        /*01b0*/ 	.byte	0x04, 0x28
        /*01b2*/ 	.short	(.L_60 - .L_59)


	//   ....[0]....
.L_59:
        /*01b4*/ 	.word	0x00000ad0


	//   ....[1]....
        /*01b8*/ 	.word	0x00002270


	//   ....[2]....
        /*01bc*/ 	.word	0x000028d0


	//   ....[3]....
        /*01c0*/ 	.word	0x00004b30


	//   ....[4]....
        /*01c4*/ 	.word	0x00004da0


	//   ....[5]....
        /*01c8*/ 	.word	0x00007bb0


	//   ....[6]....
        /*01cc*/ 	.word	0x00009b30


	//   ....[7]....
        /*01d0*/ 	.word	0x0000ab30


	//   ....[8]....
        /*01d4*/ 	.word	0x0000ae90


	//----- nvinfo : EIATTR_REG_RECONFIG
	.align		4
.L_60:
        /*01d8*/ 	.byte	0x01, 0x54
	.zero		2


	//----- nvinfo : EIATTR_VRC_CTA_INIT_COUNT
	.align		4
        /*01dc*/ 	.byte	0x02, 0x4a
        /*01de*/ 	.byte	0x80
	.zero		1


	//----- nvinfo : EIATTR_MBARRIER_INSTR_OFFSETS
	.align		4
        /*01e0*/ 	.byte	0x04, 0x39
        /*01e2*/ 	.short	(.L_62 - .L_61)


	//   ....[0]....
.L_61:
        /*01e4*/ 	.word	0x00000360
        /*01e8*/ 	.word	0x000000ff
        /*01ec*/ 	.word	0x00000220
        /*01f0*/ 	.short	0x0100
        /*01f2*/ 	.byte	0x06
	.zero		1


	//   ....[1]....
        /*01f4*/ 	.word	0x00000420
        /*01f8*/ 	.word	0x000000ff
        /*01fc*/ 	.word	0x00000000
        /*0200*/ 	.short	0x0100
        /*0202*/ 	.byte	0x04
	.zero		1


	//   ....[2]....
        /*0204*/ 	.word	0x00000430
        /*0208*/ 	.word	0x000000ff
        /*020c*/ 	.word	0x00000008
        /*0210*/ 	.short	0x0100
        /*0212*/ 	.byte	0x04
	.zero		1


	//   ....[3]....
        /*0214*/ 	.word	0x00000440
        /*0218*/ 	.word	0x000000ff
        /*021c*/ 	.word	0x00000010
        /*0220*/ 	.short	0x0100
        /*0222*/ 	.byte	0x04
	.zero		1


	//   ....[4]....
        /*0224*/ 	.word	0x00000450
        /*0228*/ 	.word	0x000000ff
        /*022c*/ 	.word	0x00000018
        /*0230*/ 	.short	0x0100
        /*0232*/ 	.byte	0x04
	.zero		1


	//   ....[5]....
        /*0234*/ 	.word	0x00000530
        /*0238*/ 	.word	0x000000ff
        /*023c*/ 	.word	0x00000020
        /*0240*/ 	.short	0x0100
        /*0242*/ 	.byte	0x04
	.zero		1


	//   ....[6]....
        /*0244*/ 	.word	0x00000540
        /*0248*/ 	.word	0x000000ff
        /*024c*/ 	.word	0x00000028
        /*0250*/ 	.short	0x0100
        /*0252*/ 	.byte	0x04
	.zero		1


	//   ....[7]....
        /*0254*/ 	.word	0x00000550
        /*0258*/ 	.word	0x000000ff
        /*025c*/ 	.word	0x00000030
        /*0260*/ 	.short	0x0100
        /*0262*/ 	.byte	0x04
	.zero		1


	//   ....[8]....
        /*0264*/ 	.word	0x00000560
        /*0268*/ 	.word	0x000000ff
        /*026c*/ 	.word	0x00000038
        /*0270*/ 	.short	0x0100
        /*0272*/ 	.byte	0x04
	.zero		1


	//   ....[9]....
        /*0274*/ 	.word	0x00000570
        /*0278*/ 	.word	0x000000ff
        /*027c*/ 	.word	0x00000040
        /*0280*/ 	.short	0x0100
        /*0282*/ 	.byte	0x04
	.zero		1


	//   ....[10]....
        /*0284*/ 	.word	0x00000580
        /*0288*/ 	.word	0x000000ff
        /*028c*/ 	.word	0x00000048
        /*0290*/ 	.short	0x0100
        /*0292*/ 	.byte	0x04
	.zero		1


	//   ....[11]....
        /*0294*/ 	.word	0x00000590
        /*0298*/ 	.word	0x000000ff
        /*029c*/ 	.word	0x00000050
        /*02a0*/ 	.short	0x0100
        /*02a2*/ 	.byte	0x04
	.zero		1


	//   ....[12]....
        /*02a4*/ 	.word	0x000005a0
        /*02a8*/ 	.word	0x000000ff
        /*02ac*/ 	.word	0x00000058
        /*02b0*/ 	.short	0x0100
        /*02b2*/ 	.byte	0x04
	.zero		1


	//   ....[13]....
        /*02b4*/ 	.word	0x000005b0
        /*02b8*/ 	.word	0x000000ff
        /*02bc*/ 	.word	0x00000060
        /*02c0*/ 	.short	0x0100
        /*02c2*/ 	.byte	0x04
	.zero		1


	//   ....[14]....
        /*02c4*/ 	.word	0x000005c0
        /*02c8*/ 	.word	0x000000ff
        /*02cc*/ 	.word	0x00000068
        /*02d0*/ 	.short	0x0100
        /*02d2*/ 	.byte	0x04
	.zero		1


	//   ....[15]....
        /*02d4*/ 	.word	0x000005d0
        /*02d8*/ 	.word	0x000000ff
        /*02dc*/ 	.word	0x00000070
        /*02e0*/ 	.short	0x0100
        /*02e2*/ 	.byte	0x04
	.zero		1


	//   ....[16]....
        /*02e4*/ 	.word	0x000005e0
        /*02e8*/ 	.word	0x000000ff
        /*02ec*/ 	.word	0x00000078
        /*02f0*/ 	.short	0x0100
        /*02f2*/ 	.byte	0x04
	.zero		1


	//   ....[17]....
        /*02f4*/ 	.word	0x000005f0
        /*02f8*/ 	.word	0x000000ff
        /*02fc*/ 	.word	0x00000080
        /*0300*/ 	.short	0x0100
        /*0302*/ 	.byte	0x04
	.zero		1


	//   ....[18]....
        /*0304*/ 	.word	0x00000600
        /*0308*/ 	.word	0x000000ff
        /*030c*/ 	.word	0x00000088
        /*0310*/ 	.short	0x0100
        /*0312*/ 	.byte	0x04
	.zero		1


	//   ....[19]....
        /*0314*/ 	.word	0x00000610
        /*0318*/ 	.word	0x000000ff
        /*031c*/ 	.word	0x00000090
        /*0320*/ 	.short	0x0100
        /*0322*/ 	.byte	0x04
	.zero		1


	//   ....[20]....
        /*0324*/ 	.word	0x00000620
        /*0328*/ 	.word	0x000000ff
        /*032c*/ 	.word	0x00000098
        /*0330*/ 	.short	0x0100
        /*0332*/ 	.byte	0x04
	.zero		1


	//   ....[21]....
        /*0334*/ 	.word	0x00000630
        /*0338*/ 	.word	0x000000ff
        /*033c*/ 	.word	0x000000a0
        /*0340*/ 	.short	0x0100
        /*0342*/ 	.byte	0x04
	.zero		1


	//   ....[22]....
        /*0344*/ 	.word	0x00000640
        /*0348*/ 	.word	0x000000ff
        /*034c*/ 	.word	0x000000a8
        /*0350*/ 	.short	0x0100
        /*0352*/ 	.byte	0x04
	.zero		1


	//   ....[23]....
        /*0354*/ 	.word	0x00000650
        /*0358*/ 	.word	0x000000ff
        /*035c*/ 	.word	0x000000b0
        /*0360*/ 	.short	0x0100
        /*0362*/ 	.byte	0x04
	.zero		1


	//   ....[24]....
        /*0364*/ 	.word	0x00000660
        /*0368*/ 	.word	0x000000ff
        /*036c*/ 	.word	0x000000b8
        /*0370*/ 	.short	0x0100
        /*0372*/ 	.byte	0x04
	.zero		1


	//   ....[25]....
        /*0374*/ 	.word	0x00000670
        /*0378*/ 	.word	0x000000ff
        /*037c*/ 	.word	0x000000c0
        /*0380*/ 	.short	0x0100
        /*0382*/ 	.byte	0x04
	.zero		1


	//   ....[26]....
        /*0384*/ 	.word	0x00000680
        /*0388*/ 	.word	0x000000ff
        /*038c*/ 	.word	0x000000c8
        /*0390*/ 	.short	0x0100
        /*0392*/ 	.byte	0x04
	.zero		1


	//   ....[27]....
        /*0394*/ 	.word	0x00000690
        /*0398*/ 	.word	0x000000ff
        /*039c*/ 	.word	0x000000d0
        /*03a0*/ 	.short	0x0100
        /*03a2*/ 	.byte	0x04
	.zero		1


	//   ....[28]....
        /*03a4*/ 	.word	0x000006a0
        /*03a8*/ 	.word	0x000000ff
        /*03ac*/ 	.word	0x000000d8
        /*03b0*/ 	.short	0x0100
        /*03b2*/ 	.byte	0x04
	.zero		1


	//   ....[29]....
        /*03b4*/ 	.word	0x000006b0
        /*03b8*/ 	.word	0x000000ff
        /*03bc*/ 	.word	0x000000e0
        /*03c0*/ 	.short	0x0100
        /*03c2*/ 	.byte	0x04
	.zero		1


	//   ....[30]....
        /*03c4*/ 	.word	0x000006c0
        /*03c8*/ 	.word	0x000000ff
        /*03cc*/ 	.word	0x000000e8
        /*03d0*/ 	.short	0x0100
        /*03d2*/ 	.byte	0x04
	.zero		1


	//   ....[31]....
        /*03d4*/ 	.word	0x000006d0
        /*03d8*/ 	.word	0x000000ff
        /*03dc*/ 	.word	0x000000f0
        /*03e0*/ 	.short	0x0100
        /*03e2*/ 	.byte	0x04
	.zero		1


	//   ....[32]....
        /*03e4*/ 	.word	0x000006e0
        /*03e8*/ 	.word	0x000000ff
        /*03ec*/ 	.word	0x000000f8
        /*03f0*/ 	.short	0x0100
        /*03f2*/ 	.byte	0x04
	.zero		1


	//   ....[33]....
        /*03f4*/ 	.word	0x000006f0
        /*03f8*/ 	.word	0x000000ff
        /*03fc*/ 	.word	0x00000100
        /*0400*/ 	.short	0x0100
        /*0402*/ 	.byte	0x04
	.zero		1


	//   ....[34]....
        /*0404*/ 	.word	0x00000700
        /*0408*/ 	.word	0x000000ff
        /*040c*/ 	.word	0x00000108
        /*0410*/ 	.short	0x0100
        /*0412*/ 	.byte	0x04
	.zero		1


	//   ....[35]....
        /*0414*/ 	.word	0x00000710
        /*0418*/ 	.word	0x000000ff
        /*041c*/ 	.word	0x00000110
        /*0420*/ 	.short	0x0100
        /*0422*/ 	.byte	0x04
	.zero		1


	//   ....[36]....
        /*0424*/ 	.word	0x00000720
        /*0428*/ 	.word	0x000000ff
        /*042c*/ 	.word	0x00000118
        /*0430*/ 	.short	0x0100
        /*0432*/ 	.byte	0x04
	.zero		1


	//   ....[37]....
        /*0434*/ 	.word	0x00000730
        /*0438*/ 	.word	0x000000ff
        /*043c*/ 	.word	0x00000120
        /*0440*/ 	.short	0x0100
        /*0442*/ 	.byte	0x04
	.zero		1


	//   ....[38]....
        /*0444*/ 	.word	0x00000740
        /*0448*/ 	.word	0x000000ff
        /*044c*/ 	.word	0x00000128
        /*0450*/ 	.short	0x0100
        /*0452*/ 	.byte	0x04
	.zero		1


	//   ....[39]....
        /*0454*/ 	.word	0x00000750
        /*0458*/ 	.word	0x000000ff
        /*045c*/ 	.word	0x00000130
        /*0460*/ 	.short	0x0100
        /*0462*/ 	.byte	0x04
	.zero		1


	//   ....[40]....
        /*0464*/ 	.word	0x00000760
        /*0468*/ 	.word	0x000000ff
        /*046c*/ 	.word	0x00000138
        /*0470*/ 	.short	0x0100
        /*0472*/ 	.byte	0x04
	.zero		1


	//   ....[41]....
        /*0474*/ 	.word	0x00000770
        /*0478*/ 	.word	0x000000ff
        /*047c*/ 	.word	0x00000140
        /*0480*/ 	.short	0x0100
        /*0482*/ 	.byte	0x04
	.zero		1


	//   ....[42]....
        /*0484*/ 	.word	0x00000780
        /*0488*/ 	.word	0x000000ff
        /*048c*/ 	.word	0x00000148
        /*0490*/ 	.short	0x0100
        /*0492*/ 	.byte	0x04
	.zero		1


	//   ....[43]....
        /*0494*/ 	.word	0x00000790
        /*0498*/ 	.word	0x000000ff
        /*049c*/ 	.word	0x00000150
        /*04a0*/ 	.short	0x0100
        /*04a2*/ 	.byte	0x04
	.zero		1


	//   ....[44]....
        /*04a4*/ 	.word	0x000007a0
        /*04a8*/ 	.word	0x000000ff
        /*04ac*/ 	.word	0x00000158
        /*04b0*/ 	.short	0x0100
        /*04b2*/ 	.byte	0x04
	.zero		1


	//   ....[45]....
        /*04b4*/ 	.word	0x000007b0
        /*04b8*/ 	.word	0x000000ff
        /*04bc*/ 	.word	0x00000160
        /*04c0*/ 	.short	0x0100
        /*04c2*/ 	.byte	0x04
	.zero		1


	//   ....[46]....
        /*04c4*/ 	.word	0x000007c0
        /*04c8*/ 	.word	0x000000ff
        /*04cc*/ 	.word	0x00000168
        /*04d0*/ 	.short	0x0100
        /*04d2*/ 	.byte	0x04
	.zero		1


	//   ....[47]....
        /*04d4*/ 	.word	0x000007d0
        /*04d8*/ 	.word	0x000000ff
        /*04dc*/ 	.word	0x00000170
        /*04e0*/ 	.short	0x0100
        /*04e2*/ 	.byte	0x04
	.zero		1


	//   ....[48]....
        /*04e4*/ 	.word	0x000007e0
        /*04e8*/ 	.word	0x000000ff
        /*04ec*/ 	.word	0x00000178
        /*04f0*/ 	.short	0x0100
        /*04f2*/ 	.byte	0x04
	.zero		1


	//   ....[49]....
        /*04f4*/ 	.word	0x00000980
        /*04f8*/ 	.word	0x000000ff
        /*04fc*/ 	.word	0x00000180
        /*0500*/ 	.short	0x0100
        /*0502*/ 	.byte	0x04
	.zero		1


	//   ....[50]....
        /*0504*/ 	.word	0x00000990
        /*0508*/ 	.word	0x000000ff
        /*050c*/ 	.word	0x00000188
        /*0510*/ 	.short	0x0100
        /*0512*/ 	.byte	0x04
	.zero		1


	//   ....[51]....
        /*0514*/ 	.word	0x000009a0
        /*0518*/ 	.word	0x000000ff
        /*051c*/ 	.word	0x00000190
        /*0520*/ 	.short	0x0100
        /*0522*/ 	.byte	0x04
	.zero		1


	//   ....[52]....
        /*0524*/ 	.word	0x000009b0
        /*0528*/ 	.word	0x000000ff
        /*052c*/ 	.word	0x00000198
        /*0530*/ 	.short	0x0100
        /*0532*/ 	.byte	0x04
	.zero		1


	//   ....[53]....
        /*0534*/ 	.word	0x000009c0
        /*0538*/ 	.word	0x000000ff
        /*053c*/ 	.word	0x000001a0
        /*0540*/ 	.short	0x0100
        /*0542*/ 	.byte	0x04
	.zero		1


	//   ....[54]....
        /*0544*/ 	.word	0x000009d0
        /*0548*/ 	.word	0x000000ff
        /*054c*/ 	.word	0x000001a8
        /*0550*/ 	.short	0x0100
        /*0552*/ 	.byte	0x04
	.zero		1


	//   ....[55]....
        /*0554*/ 	.word	0x000009e0
        /*0558*/ 	.word	0x000000ff
        /*055c*/ 	.word	0x000001b0
        /*0560*/ 	.short	0x0100
        /*0562*/ 	.byte	0x04
	.zero		1


	//   ....[56]....
        /*0564*/ 	.word	0x000009f0
        /*0568*/ 	.word	0x000000ff
        /*056c*/ 	.word	0x000001b8
        /*0570*/ 	.short	0x0100
        /*0572*/ 	.byte	0x04
	.zero		1


	//   ....[57]....
        /*0574*/ 	.word	0x00000a00
        /*0578*/ 	.word	0x000000ff
        /*057c*/ 	.word	0x000001c0
        /*0580*/ 	.short	0x0100
        /*0582*/ 	.byte	0x04
	.zero		1


	//   ....[58]....
        /*0584*/ 	.word	0x00000a10
        /*0588*/ 	.word	0x000000ff
        /*058c*/ 	.word	0x000001c8
        /*0590*/ 	.short	0x0100
        /*0592*/ 	.byte	0x04
	.zero		1


	//   ....[59]....
        /*0594*/ 	.word	0x00000a20
        /*0598*/ 	.word	0x000000ff
        /*059c*/ 	.word	0x000001d0
        /*05a0*/ 	.short	0x0100
        /*05a2*/ 	.byte	0x04
	.zero		1


	//   ....[60]....
        /*05a4*/ 	.word	0x00000a30
        /*05a8*/ 	.word	0x000000ff
        /*05ac*/ 	.word	0x000001d8
        /*05b0*/ 	.short	0x0100
        /*05b2*/ 	.byte	0x04
	.zero		1


	//   ....[61]....
        /*05b4*/ 	.word	0x00000a40
        /*05b8*/ 	.word	0x000000ff
        /*05bc*/ 	.word	0x000001e0
        /*05c0*/ 	.short	0x0100
        /*05c2*/ 	.byte	0x04
	.zero		1


	//   ....[62]....
        /*05c4*/ 	.word	0x00000a50
        /*05c8*/ 	.word	0x000000ff
        /*05cc*/ 	.word	0x000001e8
        /*05d0*/ 	.short	0x0100
        /*05d2*/ 	.byte	0x04
	.zero		1


	//   ....[63]....
        /*05d4*/ 	.word	0x00000a60
        /*05d8*/ 	.word	0x000000ff
        /*05dc*/ 	.word	0x000001f0
        /*05e0*/ 	.short	0x0100
        /*05e2*/ 	.byte	0x04
	.zero		1


	//   ....[64]....
        /*05e4*/ 	.word	0x00000a70
        /*05e8*/ 	.word	0x000000ff
        /*05ec*/ 	.word	0x000001f8
        /*05f0*/ 	.short	0x0100
        /*05f2*/ 	.byte	0x04
	.zero		1


	//   ....[65]....
        /*05f4*/ 	.word	0x000010c0
        /*05f8*/ 	.word	0x000000ff
        /*05fc*/ 	.word	0x000000c0
        /*0600*/ 	.short	0x010a
        /*0602*/ 	.byte	0x04
	.zero		1


	//   ....[66]....
        /*0604*/ 	.word	0x000011a0
        /*0608*/ 	.word	0x000000ff
        /*060c*/ 	.word	0x00000010
        /*0610*/ 	.short	0x010a
        /*0612*/ 	.byte	0x0f
	.zero		1


	//   ....[67]....
        /*0614*/ 	.word	0x000012b0
        /*0618*/ 	.word	0x000000ff
        /*061c*/ 	.word	0x00000018
        /*0620*/ 	.short	0x010a
        /*0622*/ 	.byte	0x0f
	.zero		1


	//   ....[68]....
        /*0624*/ 	.word	0x00001410
        /*0628*/ 	.word	0x000000ff
        /*062c*/ 	.word	0x000000c0
        /*0630*/ 	.short	0x010a
        /*0632*/ 	.byte	0x04
	.zero		1


	//   ....[69]....
        /*0634*/ 	.word	0x00001670
        /*0638*/ 	.word	0x000000ff
        /*063c*/ 	.word	0x000000c0
        /*0640*/ 	.short	0x010a
        /*0642*/ 	.byte	0x04
	.zero		1


	//   ....[70]....
        /*0644*/ 	.word	0x000017c0
        /*0648*/ 	.word	0x000000ff
        /*064c*/ 	.word	0x000000c0
        /*0650*/ 	.short	0x010a
        /*0652*/ 	.byte	0x05
	.zero		1


	//   ....[71]....
        /*0654*/ 	.word	0x00002020
        /*0658*/ 	.word	0x000000ff
        /*065c*/ 	.word	0x000000c0
        /*0660*/ 	.short	0x010a
        /*0662*/ 	.byte	0x05
	.zero		1


	//   ....[72]....
        /*0664*/ 	.word	0x000020b0
        /*0668*/ 	.word	0x000000ff
        /*066c*/ 	.word	0x00000018
        /*0670*/ 	.short	0x010a
        /*0672*/ 	.byte	0x04
	.zero		1


	//   ....[73]....
        /*0674*/ 	.word	0x00002140
        /*0678*/ 	.word	0x000000ff
        /*067c*/ 	.word	0x00000018
        /*0680*/ 	.short	0x010a
        /*0682*/ 	.byte	0x04
	.zero		1


	//   ....[74]....
        /*0684*/ 	.word	0x00002240
        /*0688*/ 	.word	0x000000ff
        /*068c*/ 	.word	0x00000220
        /*0690*/ 	.short	0x0100
        /*0692*/ 	.byte	0x06
	.zero		1


	//   ....[75]....
        /*0694*/ 	.word	0x00002500
        /*0698*/ 	.word	0x00000004
        /*069c*/ 	.word	0x00000000
        /*06a0*/ 	.short	0x010a
        /*06a2*/ 	.byte	0xff
	.zero		1


	//   ....[76]....
        /*06a4*/ 	.word	0x00002520
        /*06a8*/ 	.word	0x00000004
        /*06ac*/ 	.word	0x00000000
        /*06b0*/ 	.short	0x010a
        /*06b2*/ 	.byte	0xff
	.zero		1


	//   ....[77]....
        /*06b4*/ 	.word	0x00002730
        /*06b8*/ 	.word	0x00000004
        /*06bc*/ 	.word	0x00000000
        /*06c0*/ 	.short	0x010a
        /*06c2*/ 	.byte	0xff
	.zero		1


	//   ....[78]....
        /*06c4*/ 	.word	0x00002750
        /*06c8*/ 	.word	0x00000004
        /*06cc*/ 	.word	0x00000000
        /*06d0*/ 	.short	0x010a
        /*06d2*/ 	.byte	0xff
	.zero		1


	//   ....[79]....
        /*06d4*/ 	.word	0x00002850
        /*06d8*/ 	.word	0x00000004
        /*06dc*/ 	.word	0x00000000
        /*06e0*/ 	.short	0x0101
        /*06e2*/ 	.byte	0xff
	.zero		1


	//   ....[80]....
        /*06e4*/ 	.word	0x00002f20
        /*06e8*/ 	.word	0x000000ff
        /*06ec*/ 	.word	0x00000000
        /*06f0*/ 	.short	0x010a
        /*06f2*/ 	.byte	0x0f
	.zero		1


	//   ....[81]....
        /*06f4*/ 	.word	0x00002f70
        /*06f8*/ 	.word	0x000000ff
        /*06fc*/ 	.word	0x00000020
        /*0700*/ 	.short	0x010a
        /*0702*/ 	.byte	0x15
	.zero		1


	//   ....[82]....
        /*0704*/ 	.word	0x00003200
        /*0708*/ 	.word	0x000000ff
        /*070c*/ 	.word	0x00000008
        /*0710*/ 	.short	0x010a
        /*0712*/ 	.byte	0x0f
	.zero		1


	//   ....[83]....
        /*0714*/ 	.word	0x000034f0
        /*0718*/ 	.word	0x000000ff
        /*071c*/ 	.word	0x00000000
        /*0720*/ 	.short	0x010a
        /*0722*/ 	.byte	0x25
	.zero		1


	//   ....[84]....
        /*0724*/ 	.word	0x00003570
        /*0728*/ 	.word	0x000000ff
        /*072c*/ 	.word	0x00000170
        /*0730*/ 	.short	0x010a
        /*0732*/ 	.byte	0x0f
	.zero		1


	//   ....[85]....
        /*0734*/ 	.word	0x00003840
        /*0738*/ 	.word	0x000000ff
        /*073c*/ 	.word	0x00000180
        /*0740*/ 	.short	0x010a
        /*0742*/ 	.byte	0x0f
	.zero		1


	//   ....[86]....
        /*0744*/ 	.word	0x000039f0
        /*0748*/ 	.word	0x000000ff
        /*074c*/ 	.word	0x00000000
        /*0750*/ 	.short	0x010a
        /*0752*/ 	.byte	0x21
	.zero		1


	//   ....[87]....
        /*0754*/ 	.word	0x00003cf0
        /*0758*/ 	.word	0x000000ff
        /*075c*/ 	.word	0x00000178
        /*0760*/ 	.short	0x010a
        /*0762*/ 	.byte	0x0f
	.zero		1


	//   ....[88]....
        /*0764*/ 	.word	0x00003eb0
        /*0768*/ 	.word	0x000000ff
        /*076c*/ 	.word	0x00000188
        /*0770*/ 	.short	0x010a
        /*0772*/ 	.byte	0x0f
	.zero		1


	//   ....[89]....
        /*0774*/ 	.word	0x00004150
        /*0778*/ 	.word	0x000000ff
        /*077c*/ 	.word	0x00000020
        /*0780*/ 	.short	0x010a
        /*0782*/ 	.byte	0x0e
	.zero		1


	//   ....[90]....
        /*0784*/ 	.word	0x000041d0
        /*0788*/ 	.word	0x000000ff
        /*078c*/ 	.word	0x00000170
        /*0790*/ 	.short	0x010a
        /*0792*/ 	.byte	0x0f
	.zero		1


	//   ....[91]....
        /*0794*/ 	.word	0x000044a0
        /*0798*/ 	.word	0x000000ff
        /*079c*/ 	.word	0x00000180
        /*07a0*/ 	.short	0x010a
        /*07a2*/ 	.byte	0x0f
	.zero		1


	//   ....[92]....
        /*07a4*/ 	.word	0x00004600
        /*07a8*/ 	.word	0x000000ff
        /*07ac*/ 	.word	0x00000178
        /*07b0*/ 	.short	0x010a
        /*07b2*/ 	.byte	0x0f
	.zero		1


	//   ....[93]....
        /*07b4*/ 	.word	0x000047f0
        /*07b8*/ 	.word	0x000000ff
        /*07bc*/ 	.word	0x00000188
        /*07c0*/ 	.short	0x010a
        /*07c2*/ 	.byte	0x0f
	.zero		1


	//   ....[94]....
        /*07c4*/ 	.word	0x00004b00
        /*07c8*/ 	.word	0x0000001b
        /*07cc*/ 	.word	0x00000000
        /*07d0*/ 	.short	0x0101
        /*07d2*/ 	.byte	0xff
	.zero		1


	//   ....[95]....
        /*07d4*/ 	.word	0x00004b10
        /*07d8*/ 	.word	0x000000ff
        /*07dc*/ 	.word	0x00000220
        /*07e0*/ 	.short	0x010a
        /*07e2*/ 	.byte	0x0f
	.zero		1


	//   ....[96]....
        /*07e4*/ 	.word	0x00004e10
        /*07e8*/ 	.word	0x000000ff
        /*07ec*/ 	.word	0x00000220
        /*07f0*/ 	.short	0x0100
        /*07f2*/ 	.byte	0x0f
	.zero		1


	//   ....[97]....
        /*07f4*/ 	.word	0x00005220
        /*07f8*/ 	.word	0x000000ff
        /*07fc*/ 	.word	0x000001e0
        /*0800*/ 	.short	0x010a
        /*0802*/ 	.byte	0x07
	.zero		1


	//   ....[98]....
        /*0804*/ 	.word	0x00005290
        /*0808*/ 	.word	0x000000ff
        /*080c*/ 	.word	0x000001e8
        /*0810*/ 	.short	0x010a
        /*0812*/ 	.byte	0x07
	.zero		1


	//   ....[99]....
        /*0814*/ 	.word	0x00005390
        /*0818*/ 	.word	0x000000ff
        /*081c*/ 	.word	0x000001f0
        /*0820*/ 	.short	0x0101
        /*0822*/ 	.byte	0x07
	.zero		1


	//   ....[100]....
        /*0824*/ 	.word	0x000053d0
        /*0828*/ 	.word	0x000000ff
        /*082c*/ 	.word	0x000001f8
        /*0830*/ 	.short	0x0101
        /*0832*/ 	.byte	0x07
	.zero		1


	//   ....[101]....
        /*0834*/ 	.word	0x00005a30
        /*0838*/ 	.word	0x000000ff
        /*083c*/ 	.word	0x000001d0
        /*0840*/ 	.short	0x010a
        /*0842*/ 	.byte	0x04
	.zero		1


	//   ....[102]....
        /*0844*/ 	.word	0x00005a60
        /*0848*/ 	.word	0x000000ff
        /*084c*/ 	.word	0x00000160
        /*0850*/ 	.short	0x010a
        /*0852*/ 	.byte	0x04
	.zero		1


	//   ....[103]....
        /*0854*/ 	.word	0x00007aa0
        /*0858*/ 	.word	0x000000ff
        /*085c*/ 	.word	0x00000000
        /*0860*/ 	.short	0x0101
        /*0862*/ 	.byte	0x11
	.zero		1


	//   ....[104]....
        /*0864*/ 	.word	0x00007bc0
        /*0868*/ 	.word	0x000000ff
        /*086c*/ 	.word	0x00000000
        /*0870*/ 	.short	0x0101
        /*0872*/ 	.byte	0x10
	.zero		1


	//   ....[105]....
        /*0874*/ 	.word	0x00007bd0
        /*0878*/ 	.word	0x000000ff
        /*087c*/ 	.word	0x00000000
        /*0880*/ 	.short	0x010a
        /*0882*/ 	.byte	0x07
	.zero		1


	//   ....[106]....
        /*0884*/ 	.word	0x00008080
        /*0888*/ 	.word	0x000000ff
        /*088c*/ 	.word	0x00000160
        /*0890*/ 	.short	0x010a
        /*0892*/ 	.byte	0x07
	.zero		1


	//   ....[107]....
        /*0894*/ 	.word	0x00009a20
        /*0898*/ 	.word	0x000000ff
        /*089c*/ 	.word	0x00000000
        /*08a0*/ 	.short	0x0101
        /*08a2*/ 	.byte	0x11
	.zero		1


	//   ....[108]....
        /*08a4*/ 	.word	0x00009b40
        /*08a8*/ 	.word	0x000000ff
        /*08ac*/ 	.word	0x00000000
        /*08b0*/ 	.short	0x0101
        /*08b2*/ 	.byte	0x10
	.zero		1


	//   ....[109]....
        /*08b4*/ 	.word	0x00009b50
        /*08b8*/ 	.word	0x000000ff
        /*08bc*/ 	.word	0x000001d0
        /*08c0*/ 	.short	0x010a
        /*08c2*/ 	.byte	0x07
	.zero		1


	//   ....[110]....
        /*08c4*/ 	.word	0x0000a110
        /*08c8*/ 	.word	0x000000ff
        /*08cc*/ 	.word	0x000001d0
        /*08d0*/ 	.short	0x010a
        /*08d2*/ 	.byte	0x0c
	.zero		1


	//   ....[111]....
        /*08d4*/ 	.word	0x0000a230
        /*08d8*/ 	.word	0x000000ff
        /*08dc*/ 	.word	0x00000220
        /*08e0*/ 	.short	0x0100
        /*08e2*/ 	.byte	0x06
	.zero		1


	//   ....[112]....
        /*08e4*/ 	.word	0x0000a360
        /*08e8*/ 	.word	0x000000ff
        /*08ec*/ 	.word	0x00000220
        /*08f0*/ 	.short	0x0100
        /*08f2*/ 	.byte	0x06
	.zero		1


	//   ....[113]....
        /*08f4*/ 	.word	0x0000a600
        /*08f8*/ 	.word	0x000000ff
        /*08fc*/ 	.word	0x00000000
        /*0900*/ 	.short	0x0101
        /*0902*/ 	.byte	0x0b
	.zero		1


	//   ....[114]....
        /*0904*/ 	.word	0x0000a660
        /*0908*/ 	.word	0x000000ff
        /*090c*/ 	.word	0x00000000
        /*0910*/ 	.short	0x0101
        /*0912*/ 	.byte	0x0a
	.zero		1


	//   ....[115]....
        /*0914*/ 	.word	0x0000aab0
        /*0918*/ 	.word	0x000000ff
        /*091c*/ 	.word	0x000001d0
        /*0920*/ 	.short	0x0101
        /*0922*/ 	.byte	0x07
	.zero		1


	//   ....[116]....
        /*0924*/ 	.word	0x0000ae20
        /*0928*/ 	.word	0x000000ff
        /*092c*/ 	.word	0x00000000
        /*0930*/ 	.short	0x0101
        /*0932*/ 	.byte	0x0b
	.zero		1


	//   ....[117]....
        /*0934*/ 	.word	0x0000ae50
        /*0938*/ 	.word	0x000000ff
        /*093c*/ 	.word	0x000001d8
        /*0940*/ 	.short	0x0101
        /*0942*/ 	.byte	0x07
	.zero		1


	//   ....[118]....
        /*0944*/ 	.word	0x0000b170
        /*0948*/ 	.word	0x000000ff
        /*094c*/ 	.word	0x00000000
        /*0950*/ 	.short	0x0101
        /*0952*/ 	.byte	0x0a
	.zero		1


	//   ....[119]....
        /*0954*/ 	.word	0x0000b180
        /*0958*/ 	.word	0x000000ff
        /*095c*/ 	.word	0x000001d0
        /*0960*/ 	.short	0x0101
        /*0962*/ 	.byte	0x07
	.zero		1


	//   ....[120]....
        /*0964*/ 	.word	0x0000b1b0
        /*0968*/ 	.word	0x000000ff
        /*096c*/ 	.word	0x000001d8
        /*0970*/ 	.short	0x0101
        /*0972*/ 	.byte	0x07
	.zero		1


	//   ....[121]....
        /*0974*/ 	.word	0x0000b220
        /*0978*/ 	.word	0x000000ff
        /*097c*/ 	.word	0x000001d0
        /*0980*/ 	.short	0x0101
        /*0982*/ 	.byte	0x07
	.zero		1


	//   ....[122]....
        /*0984*/ 	.word	0x0000b230
        /*0988*/ 	.word	0x000000ff
        /*098c*/ 	.word	0x000001a0
        /*0990*/ 	.short	0x010a
        /*0992*/ 	.byte	0x07
	.zero		1


	//   ....[123]....
        /*0994*/ 	.word	0x0000b260
        /*0998*/ 	.word	0x000000ff
        /*099c*/ 	.word	0x000001f0
        /*09a0*/ 	.short	0x010a
        /*09a2*/ 	.byte	0x07
	.zero		1


	//   ....[124]....
        /*09a4*/ 	.word	0x0000b7d0
        /*09a8*/ 	.word	0x000000ff
        /*09ac*/ 	.word	0x00000000
        /*09b0*/ 	.short	0x0101
        /*09b2*/ 	.byte	0x0b
	.zero		1


	//   ....[125]....
        /*09b4*/ 	.word	0x0000b7e0
        /*09b8*/ 	.word	0x000000ff
        /*09bc*/ 	.word	0x000001e0
        /*09c0*/ 	.short	0x0101
        /*09c2*/ 	.byte	0x07
	.zero		1


	//   ....[126]....
        /*09c4*/ 	.word	0x0000b830
        /*09c8*/ 	.word	0x000000ff
        /*09cc*/ 	.word	0x000001d8
        /*09d0*/ 	.short	0x0101
        /*09d2*/ 	.byte	0x07
	.zero		1


	//   ....[127]....
        /*09d4*/ 	.word	0x0000b840
        /*09d8*/ 	.word	0x000000ff
        /*09dc*/ 	.word	0x000001a8
        /*09e0*/ 	.short	0x010a
        /*09e2*/ 	.byte	0x07
	.zero		1


	//   ....[128]....
        /*09e4*/ 	.word	0x0000b860
        /*09e8*/ 	.word	0x000000ff
        /*09ec*/ 	.word	0x000001f8
        /*09f0*/ 	.short	0x010a
        /*09f2*/ 	.byte	0x07
	.zero		1


	//   ....[129]....
        /*09f4*/ 	.word	0x0000c150
        /*09f8*/ 	.word	0x000000ff
        /*09fc*/ 	.word	0x00000000
        /*0a00*/ 	.short	0x0101
        /*0a02*/ 	.byte	0x0a
	.zero		1


	//   ....[130]....
        /*0a04*/ 	.word	0x0000c180
        /*0a08*/ 	.word	0x000000ff
        /*0a0c*/ 	.word	0x000001e8
        /*0a10*/ 	.short	0x0101
        /*0a12*/ 	.byte	0x07
	.zero		1


	//   ....[131]....
        /*0a14*/ 	.word	0x0000c2e0
        /*0a18*/ 	.word	0x000000ff
        /*0a1c*/ 	.word	0x000001f8
        /*0a20*/ 	.short	0x010a
        /*0a22*/ 	.byte	0x07
	.zero		1


	//   ....[132]....
        /*0a24*/ 	.word	0x0000c3c0
        /*0a28*/ 	.word	0x000000ff
        /*0a2c*/ 	.word	0x00000220
        /*0a30*/ 	.short	0x0100
        /*0a32*/ 	.byte	0x06
	.zero		1


	//   ....[133]....
        /*0a34*/ 	.word	0x0000c4d0
        /*0a38*/ 	.word	0x000000ff
        /*0a3c*/ 	.word	0x00000220
        /*0a40*/ 	.short	0x0100
        /*0a42*/ 	.byte	0x06
	.zero		1


	//   ....[134]....
        /*0a44*/ 	.word	0x0000c540
        /*0a48*/ 	.word	0x00000004
        /*0a4c*/ 	.word	0x000000c0
        /*0a50*/ 	.short	0x010a
        /*0a52*/ 	.byte	0xff
	.zero		1


	//   ....[135]....
        /*0a54*/ 	.word	0x0000c5c0
        /*0a58*/ 	.word	0x00000004
        /*0a5c*/ 	.word	0x00000010
        /*0a60*/ 	.short	0x010a
        /*0a62*/ 	.byte	0xff
	.zero		1


	//   ....[136]....
        /*0a64*/ 	.word	0x0000c640
        /*0a68*/ 	.word	0x00000004
        /*0a6c*/ 	.word	0x00000018
        /*0a70*/ 	.short	0x010a
        /*0a72*/ 	.byte	0xff
	.zero		1


	//   ....[137]....
        /*0a74*/ 	.word	0x0000c6c0
        /*0a78*/ 	.word	0x00000000
        /*0a7c*/ 	.word	0x000000c0
        /*0a80*/ 	.short	0x010a
        /*0a82*/ 	.byte	0xff
	.zero		1


	//   ....[138]....
        /*0a84*/ 	.word	0x0000c740
        /*0a88*/ 	.word	0x00000004
        /*0a8c*/ 	.word	0x000000c0
        /*0a90*/ 	.short	0x010a
        /*0a92*/ 	.byte	0xff
	.zero		1


	//   ....[139]....
        /*0a94*/ 	.word	0x0000c7c0
        /*0a98*/ 	.word	0x00000000
        /*0a9c*/ 	.word	0x000000c0
        /*0aa0*/ 	.short	0x010a
        /*0aa2*/ 	.byte	0xff
	.zero		1


	//   ....[140]....
        /*0aa4*/ 	.word	0x0000c850
        /*0aa8*/ 	.word	0x00000000
        /*0aac*/ 	.word	0x000000c0
        /*0ab0*/ 	.short	0x010a
        /*0ab2*/ 	.byte	0xff
	.zero		1


	//   ....[141]....
        /*0ab4*/ 	.word	0x0000c8d0
        /*0ab8*/ 	.word	0x00000000
        /*0abc*/ 	.word	0x00000018
        /*0ac0*/ 	.short	0x010a
        /*0ac2*/ 	.byte	0xff
	.zero		1


	//   ....[142]....
        /*0ac4*/ 	.word	0x0000c960
        /*0ac8*/ 	.word	0x00000000
        /*0acc*/ 	.word	0x00000018
        /*0ad0*/ 	.short	0x010a
        /*0ad2*/ 	.byte	0xff
	.zero		1


	//   ....[143]....
        /*0ad4*/ 	.word	0x0000c9c0
        /*0ad8*/ 	.word	0x00000004
        /*0adc*/ 	.word	0x00000000
        /*0ae0*/ 	.short	0x010a
        /*0ae2*/ 	.byte	0xff
	.zero		1


	//   ....[144]....
        /*0ae4*/ 	.word	0x0000ca20
        /*0ae8*/ 	.word	0x00000004
        /*0aec*/ 	.word	0x00000000
        /*0af0*/ 	.short	0x010a
        /*0af2*/ 	.byte	0xff
	.zero		1


	//   ....[145]....
        /*0af4*/ 	.word	0x0000caa0
        /*0af8*/ 	.word	0x00000000
        /*0afc*/ 	.word	0x00000000
        /*0b00*/ 	.short	0x010a
        /*0b02*/ 	.byte	0xff
	.zero		1


	//   ....[146]....
        /*0b04*/ 	.word	0x0000cb20
        /*0b08*/ 	.word	0x00000000
        /*0b0c*/ 	.word	0x00000020
        /*0b10*/ 	.short	0x010a
        /*0b12*/ 	.byte	0xff
	.zero		1


	//   ....[147]....
        /*0b14*/ 	.word	0x0000cba0
        /*0b18*/ 	.word	0x00000000
        /*0b1c*/ 	.word	0x00000008
        /*0b20*/ 	.short	0x010a
        /*0b22*/ 	.byte	0xff
	.zero		1


	//   ....[148]....
        /*0b24*/ 	.word	0x0000cc20
        /*0b28*/ 	.word	0x00000000
        /*0b2c*/ 	.word	0x00000000
        /*0b30*/ 	.short	0x010a
        /*0b32*/ 	.byte	0xff
	.zero		1


	//   ....[149]....
        /*0b34*/ 	.word	0x0000cca0
        /*0b38*/ 	.word	0x00000000
        /*0b3c*/ 	.word	0x00000170
        /*0b40*/ 	.short	0x010a
        /*0b42*/ 	.byte	0xff
	.zero		1


	//   ....[150]....
        /*0b44*/ 	.word	0x0000cd20
        /*0b48*/ 	.word	0x00000000
        /*0b4c*/ 	.word	0x00000180
        /*0b50*/ 	.short	0x010a
        /*0b52*/ 	.byte	0xff
	.zero		1


	//   ....[151]....
        /*0b54*/ 	.word	0x0000cda0
        /*0b58*/ 	.word	0x00000000
        /*0b5c*/ 	.word	0x00000000
        /*0b60*/ 	.short	0x010a
        /*0b62*/ 	.byte	0xff
	.zero		1


	//   ....[152]....
        /*0b64*/ 	.word	0x0000ce20
        /*0b68*/ 	.word	0x00000000
        /*0b6c*/ 	.word	0x00000178
        /*0b70*/ 	.short	0x010a
        /*0b72*/ 	.byte	0xff
	.zero		1


	//   ....[153]....
        /*0b74*/ 	.word	0x0000cea0
        /*0b78*/ 	.word	0x00000000
        /*0b7c*/ 	.word	0x00000188
        /*0b80*/ 	.short	0x010a
        /*0b82*/ 	.byte	0xff
	.zero		1


	//   ....[154]....
        /*0b84*/ 	.word	0x0000cf20
        /*0b88*/ 	.word	0x00000000
        /*0b8c*/ 	.word	0x00000020
        /*0b90*/ 	.short	0x010a
        /*0b92*/ 	.byte	0xff
	.zero		1


	//   ....[155]....
        /*0b94*/ 	.word	0x0000cfa0
        /*0b98*/ 	.word	0x00000000
        /*0b9c*/ 	.word	0x00000170
        /*0ba0*/ 	.short	0x010a
        /*0ba2*/ 	.byte	0xff
	.zero		1


	//   ....[156]....
        /*0ba4*/ 	.word	0x0000d020
        /*0ba8*/ 	.word	0x00000000
        /*0bac*/ 	.word	0x00000180
        /*0bb0*/ 	.short	0x010a
        /*0bb2*/ 	.byte	0xff
	.zero		1


	//   ....[157]....
        /*0bb4*/ 	.word	0x0000d0a0
        /*0bb8*/ 	.word	0x00000000
        /*0bbc*/ 	.word	0x00000178
        /*0bc0*/ 	.short	0x010a
        /*0bc2*/ 	.byte	0xff
	.zero		1


	//   ....[158]....
        /*0bc4*/ 	.word	0x0000d120
        /*0bc8*/ 	.word	0x00000000
        /*0bcc*/ 	.word	0x00000188
        /*0bd0*/ 	.short	0x010a
        /*0bd2*/ 	.byte	0xff
	.zero		1


	//   ....[159]....
        /*0bd4*/ 	.word	0x0000d180
        /*0bd8*/ 	.word	0x00000000
        /*0bdc*/ 	.word	0x00000220
        /*0be0*/ 	.short	0x010a
        /*0be2*/ 	.byte	0xff
	.zero		1


	//   ....[160]....
        /*0be4*/ 	.word	0x0000d200
        /*0be8*/ 	.word	0x00000003
        /*0bec*/ 	.word	0x000001e0
        /*0bf0*/ 	.short	0x010a
        /*0bf2*/ 	.byte	0xff
	.zero		1


	//   ....[161]....
        /*0bf4*/ 	.word	0x0000d280
        /*0bf8*/ 	.word	0x00000003
        /*0bfc*/ 	.word	0x000001e8
        /*0c00*/ 	.short	0x010a
        /*0c02*/ 	.byte	0xff
	.zero		1


	//   ....[162]....
        /*0c04*/ 	.word	0x0000d2f0
        /*0c08*/ 	.word	0x000000ff
        /*0c0c*/ 	.word	0x00000000
        /*0c10*/ 	.short	0x010a
        /*0c12*/ 	.byte	0x07
	.zero		1


	//   ....[163]....
        /*0c14*/ 	.word	0x0000d380
        /*0c18*/ 	.word	0x00000000
        /*0c1c*/ 	.word	0x00000000
        /*0c20*/ 	.short	0x010a
        /*0c22*/ 	.byte	0xff
	.zero		1


	//   ....[164]....
        /*0c24*/ 	.word	0x0000d3f0
        /*0c28*/ 	.word	0x000000ff
        /*0c2c*/ 	.word	0x00000000
        /*0c30*/ 	.short	0x010a
        /*0c32*/ 	.byte	0x07
	.zero		1


	//   ....[165]....
        /*0c34*/ 	.word	0x0000d480
        /*0c38*/ 	.word	0x00000000
        /*0c3c*/ 	.word	0x00000000
        /*0c40*/ 	.short	0x010a
        /*0c42*/ 	.byte	0xff
	.zero		1


	//   ....[166]....
        /*0c44*/ 	.word	0x0000d500
        /*0c48*/ 	.word	0x000000ff
        /*0c4c*/ 	.word	0x00000000
        /*0c50*/ 	.short	0x010a
        /*0c52*/ 	.byte	0x06
	.zero		1


	//   ....[167]....
        /*0c54*/ 	.word	0x0000d590
        /*0c58*/ 	.word	0x00000000
        /*0c5c*/ 	.word	0x00000000
        /*0c60*/ 	.short	0x010a
        /*0c62*/ 	.byte	0xff
	.zero		1


	//   ....[168]....
        /*0c64*/ 	.word	0x0000d610
        /*0c68*/ 	.word	0x00000003
        /*0c6c*/ 	.word	0x000001a0
        /*0c70*/ 	.short	0x010a
        /*0c72*/ 	.byte	0xff
	.zero		1


	//   ....[169]....
        /*0c74*/ 	.word	0x0000d690
        /*0c78*/ 	.word	0x00000000
        /*0c7c*/ 	.word	0x000001f0
        /*0c80*/ 	.short	0x010a
        /*0c82*/ 	.byte	0xff
	.zero		1


	//   ....[170]....
        /*0c84*/ 	.word	0x0000d710
        /*0c88*/ 	.word	0x00000003
        /*0c8c*/ 	.word	0x000001a8
        /*0c90*/ 	.short	0x010a
        /*0c92*/ 	.byte	0xff
	.zero		1


	//   ....[171]....
        /*0c94*/ 	.word	0x0000d790
        /*0c98*/ 	.word	0x00000003
        /*0c9c*/ 	.word	0x000001f8
        /*0ca0*/ 	.short	0x010a
        /*0ca2*/ 	.byte	0xff
	.zero		1


	//   ....[172]....
        /*0ca4*/ 	.word	0x0000d810
        /*0ca8*/ 	.word	0x00000000
        /*0cac*/ 	.word	0x000001f8
        /*0cb0*/ 	.short	0x010a
        /*0cb2*/ 	.byte	0xff
	.zero		1


	//----- nvinfo : EIATTR_NUM_MBARRIERS
	.align		4
.L_62:
        /*0cb4*/ 	.byte	0x03, 0x38
        /*0cb6*/ 	.short	0x0047


	//----- nvinfo : EIATTR_EXIT_INSTR_OFFSETS
	.align		4
        /*0cb8*/ 	.byte	0x04, 0x1c
        /*0cba*/ 	.short	(.L_64 - .L_63)


	//   ....[0]....
.L_63:
        /*0cbc*/ 	.word	0x0000c500


	//----- nvinfo : EIATTR_REQNTID
	.align		4
.L_64:
        /*0cc0*/ 	.byte	0x04, 0x10
        /*0cc2*/ 	.short	(.L_66 - .L_65)
.L_65:
        /*0cc4*/ 	.word	0x00000200
        /*0cc8*/ 	.word	0x00000001
        /*0ccc*/ 	.word	0x00000001


	//----- nvinfo : EIATTR_CRS_STACK_SIZE
	.align		4
.L_66:
        /*0cd0*/ 	.byte	0x04, 0x1e
        /*0cd2*/ 	.short	(.L_68 - .L_67)
.L_67:
        /*0cd4*/ 	.word	0x00000000


	//----- nvinfo : EIATTR_CBANK_PARAM_SIZE
	.align		4
.L_68:
        /*0cd8*/ 	.byte	0x03, 0x19
        /*0cda*/ 	.short	0x02ac


	//----- nvinfo : EIATTR_PARAM_CBANK
	.align		4
        /*0cdc*/ 	.byte	0x04, 0x0a
        /*0cde*/ 	.short	(.L_70 - .L_69)
	.align		4
.L_69:
        /*0ce0*/ 	.word	index@(.nv.constant0.kernel_cutlass_kernel_flash_attncuteflash_fwd_sm100FlashAttentionForwardSm100_object_at__tensor0000o6411101213_tensor0000o6411101213_tensor0000o6410111213_tensor0000o6411101213_tensorptrf_0)
        /*0ce4*/ 	.short	0x0380
        /*0ce6*/ 	.short	0x02ac


	//----- nvinfo : EIATTR_SW_WAR
	.align		4
.L_70:
        /*0ce8*/ 	.byte	0x04, 0x36
        /*0cea*/ 	.short	(.L_72 - .L_71)
.L_71:
        /*0cec*/ 	.word	0x00000008
.L_72:


//--------------------- .nv.compat                --------------------------
	.section	.nv.compat,"",@"SHT_CUDA_COMPAT_INFO"
	.align	4
        /*0000*/ 	.byte	0x02, 0x02, 0x02, 0x00, 0x02, 0x05, 0x05, 0x00, 0x02, 0x03, 0x01, 0x00, 0x02, 0x06, 0x01, 0x00


//--------------------- .nv.callgraph             --------------------------
	.section	.nv.callgraph,"",@"SHT_CUDA_CALLGRAPH"
	.align	4
	.sectionentsize	8
	.align		4
        /*0000*/ 	.word	0x00000000
	.align		4
        /*0004*/ 	.word	0xffffffff
	.align		4
        /*0008*/ 	.word	0x00000000
	.align		4
        /*000c*/ 	.word	0xfffffffe
	.align		4
        /*0010*/ 	.word	0x00000000
	.align		4
        /*0014*/ 	.word	0xfffffffd
	.align		4
        /*0018*/ 	.word	0x00000000
	.align		4
        /*001c*/ 	.word	0xfffffffc


//--------------------- .text.kernel_cutlass_kernel_flash_attncuteflash_fwd_sm100FlashAttentionForwardSm100_object_at__tensor0000o6411101213_tensor0000o6411101213_tensor0000o6410111213_tensor0000o6411101213_tensorptrf_0 --------------------------
	.section	.text.kernel_cutlass_kernel_flash_attncuteflash_fwd_sm100FlashAttentionForwardSm100_object_at__tensor0000o6411101213_tensor0000o6411101213_tensor0000o6410111213_tensor0000o6411101213_tensorptrf_0,"ax",@progbits
	.align	128
        .global         kernel_cutlass_kernel_flash_attncuteflash_fwd_sm100FlashAttentionForwardSm100_object_at__tensor0000o6411101213_tensor0000o6411101213_tensor0000o6410111213_tensor0000o6411101213_tensorptrf_0
        .type           kernel_cutlass_kernel_flash_attncuteflash_fwd_sm100FlashAttentionForwardSm100_object_at__tensor0000o6411101213_tensor0000o6411101213_tensor0000o6410111213_tensor0000o6411101213_tensorptrf_0,@function
        .size           kernel_cutlass_kernel_flash_attncuteflash_fwd_sm100FlashAttentionForwardSm100_object_at__tensor0000o6411101213_tensor0000o6411101213_tensor0000o6410111213_tensor0000o6411101213_tensorptrf_0,(.L_x_180 - kernel_cutlass_kernel_flash_attncuteflash_fwd_sm100FlashAttentionForwardSm100_object_at__tensor0000o6411101213_tensor0000o6411101213_tensor0000o6410111213_tensor0000o6411101213_tensorptrf_0)
        .other          kernel_cutlass_kernel_flash_attncuteflash_fwd_sm100FlashAttentionForwardSm100_object_at__tensor0000o6411101213_tensor0000o6411101213_tensor0000o6410111213_tensor0000o6411101213_tensorptrf_0,@"STO_CUDA_ENTRY STV_DEFAULT"
kernel_cutlass_kernel_flash_attncuteflash_fwd_sm100FlashAttentionForwardSm100_object_at__tensor0000o6411101213_tensor0000o6411101213_tensor0000o6410111213_tensor0000o6411101213_tensorptrf_0:
.text.kernel_cutlass_kernel_flash_attncuteflash_fwd_sm100FlashAttentionForwardSm100_object_at__tensor0000o6411101213_tensor0000o6411101213_tensor0000o6410111213_tensor0000o6411101213_tensorptrf_0:
[----:B------:R-:W1:Y:S02]  /*0000*/  LDC R1, c[0x0][0x37c] ;  /* 0x0000df00ff017b82 */ /* 0x000e640000000800 */
[----:B-1----:R-:W-:-:S06]  /*0010*/  IADD3 R1, PT, PT, R1, -0x8, RZ ;  /* 0xfffffff801017810 */ /* 0x002fcc0007ffe0ff */
[----:B------:R-:W1:Y:S01]  /*0020*/  S2UR UR16, SR_CgaCtaId ;  /* 0x00000000001079c3 */ /* 0x000e620000008800 */
[----:B------:R-:W2:Y:S01]  /*0030*/  S2R R0, SR_TID.X ;  /* 0x0000000000007919 */ /* 0x000ea20000002100 */
[----:B------:R-:W3:Y:S01]  /*0040*/  LDCU UR7, c[0x0][0x36c] ;  /* 0x00006d80ff0777ac */ /* 0x000ee20008000800 */
[----:B------:R-:W-:-:S05]  /*0050*/  UMOV UR9, 0x1 ;  /* 0x0000000100097882 */ /* 0x000fca0000000000 */
[----:B------:R-:W4:Y:S01]  /*0060*/  S2UR UR17, SR_CTAID.X ;  /* 0x00000000001179c3 */ /* 0x000f220000002500 */
[----:B---3--:R-:W-:Y:S02]  /*0070*/  UISETP.EQ.U32.AND UP4, UPT, UR7, 0x1, UPT ;  /* 0x000000010700788c */ /* 0x008fe4000bf82070 */
[----:B-1----:R-:W-:-:S04]  /*0080*/  ULEA.HI UR5, UR16, UR16, URZ, 0x1 ;  /* 0x0000001010057291 */ /* 0x002fc8000f8f08ff */
[----:B------:R-:W-:Y:S02]  /*0090*/  ULOP3.LUT UR4, UR5, 0xfffffffe, URZ, 0xc0, !UPT ;  /* 0xfffffffe05047892 */ /* 0x000fe4000f8ec0ff */
[----:B------:R-:W-:Y:S02]  /*00a0*/  USHF.R.U32.HI UR5, URZ, 0x1, UR5 ;  /* 0x00000001ff057899 */ /* 0x000fe40008011605 */
[----:B------:R-:W-:Y:S01]  /*00b0*/  UISETP.NE.AND UP0, UPT, UR16, UR4, UPT ;  /* 0x000000041000728c */ /* 0x000fe2000bf05270 */
[----:B--2---:R-:W-:Y:S01]  /*00c0*/  SHF.R.U32.HI R3, RZ, 0x5, R0 ;  /* 0x00000005ff037819 */ /* 0x004fe20000011600 */
[----:B----4-:R-:W-:Y:S02]  /*00d0*/  ULOP3.LUT UR6, UR17, 0x1, URZ, 0xc0, !UPT ;  /* 0x0000000111067892 */ /* 0x010fe4000f8ec0ff */
[----:B------:R-:W-:Y:S01]  /*00e0*/  UISETP.LT.AND UP0, UPT, UR16, URZ, UP0 ;  /* 0x000000ff1000728c */ /* 0x000fe20008701270 */
[----:B------:R-:W-:-:S03]  /*00f0*/  R2UR UR10, R3 ;  /* 0x00000000030a72ca */ /* 0x000fc600000e0000 */
[----:B------:R-:W-:Y:S01]  /*0100*/  IMAD.U32 R5, RZ, RZ, UR6 ;  /* 0x00000006ff057e24 */ /* 0x000fe2000f8e00ff */
[----:B------:R-:W-:Y:S02]  /*0110*/  UIADD3 UR6, UPT, UPT, -UR4, UR16, URZ ;  /* 0x0000001004067290 */ /* 0x000fe4000fffe1ff */
[----:B------:R-:W-:Y:S02]  /*0120*/  UIADD3 UR4, UPT, UPT, UR5, -0x1, URZ ;  /* 0xffffffff05047890 */ /* 0x000fe4000fffe0ff */
[----:B------:R-:W-:Y:S02]  /*0130*/  ULOP3.LUT UR7, UR6, 0x1, URZ, 0x3c, !UPT ;  /* 0x0000000106077892 */ /* 0x000fe4000f8e3cff */
[----:B------:R-:W-:Y:S02]  /*0140*/  @!UP0 UIADD3 UR4, UPT, UPT, UR5, URZ, URZ ;  /* 0x000000ff05048290 */ /* 0x000fe4000fffe0ff */
[----:B------:R-:W-:Y:S02]  /*0150*/  USHF.L.U32 UR8, UR9, UR6, URZ ;  /* 0x0000000609087299 */ /* 0x000fe400080006ff */
[----:B------:R-:W-:-:S02]  /*0160*/  UIADD3 UR4, UPT, UPT, UR4, UR4, URZ ;  /* 0x0000000404047290 */ /* 0x000fc4000fffe0ff */
[----:B------:R-:W-:Y:S02]  /*0170*/  UISETP.NE.AND UP6, UPT, UR10, URZ, UPT ;  /* 0x000000ff0a00728c */ /* 0x000fe4000bfc5270 */
[----:B------:R-:W-:Y:S02]  /*0180*/  USHF.L.U32 UR6, UR9, UR7, URZ ;  /* 0x0000000709067299 */ /* 0x000fe400080006ff */
[----:B------:R-:W-:Y:S01]  /*0190*/  IMAD.U32 R0, RZ, RZ, UR4 ;  /* 0x00000004ff007e24 */ /* 0x000fe2000f8e00ff */
[----:B------:R-:W-:Y:S02]  /*01a0*/  UISETP.NE.AND UP5, UPT, UR10, 0xc, UPT ;  /* 0x0000000c0a00788c */ /* 0x000fe4000bfa5270 */
[----:B------:R-:W-:Y:S02]  /*01b0*/  ULOP3.LUT UR54, UR6, UR8, URZ, 0xfc, !UPT ;  /* 0x0000000806367292 */ /* 0x000fe4000f8efcff */
[----:B------:R1:W-:Y:S01]  /*01c0*/  STL [R1+0x4], R0 ;  /* 0x0000040001007387 */ /* 0x0003e20000100800 */
[----:B------:R-:W-:Y:S09]  /*01d0*/  BRA.U UP6, `(.L_x_0) ;  /* 0x0000000106387547 */ /* 0x000ff2000b800000 */
[----:B------:R-:W2:Y:S02]  /*01e0*/  LDCU.64 UR4, c[0x0][0x348] ;  /* 0x00006900ff0477ac */ /* 0x000ea40008000a00 */
[----:B--2---:R-:W-:Y:S02]  /*01f0*/  UIADD3 UR10, UP3, UPT, UR4, 0x80, URZ ;  /* 0x00000080040a7890 */ /* 0x004fe4000ff7e0ff */
[----:B------:R-:W-:Y:S02]  /*0200*/  UIADD3 UR8, UP2, UPT, UR4, 0x100, URZ ;  /* 0x0000010004087890 */ /* 0x000fe4000ff5e0ff */
[----:B------:R-:W-:Y:S02]  /*0210*/  UIADD3 UR6, UP1, UPT, UR4, 0x180, URZ ;  /* 0x0000018004067890 */ /* 0x000fe4000ff3e0ff */
[----:B------:R-:W-:Y:S02]  /*0220*/  UIADD3 UR4, UP0, UPT, UR4, 0x200, URZ ;  /* 0x0000020004047890 */ /* 0x000fe4000ff1e0ff */
[----:B------:R-:W-:-:S02]  /*0230*/  UIADD3.X UR11, UPT, UPT, URZ, UR5, URZ, UP3, !UPT ;  /* 0x00000005ff0b7290 */ /* 0x000fc40009ffe4ff */
[----:B------:R-:W-:Y:S02]  /*0240*/  UIADD3.X UR9, UPT, UPT, URZ, UR5, URZ, UP2, !UPT ;  /* 0x00000005ff097290 */ /* 0x000fe400097fe4ff */
[----:B------:R-:W-:Y:S02]  /*0250*/  UIADD3.X UR7, UPT, UPT, URZ, UR5, URZ, UP1, !UPT ;  /* 0x00000005ff077290 */ /* 0x000fe40008ffe4ff */
[----:B------:R-:W-:-:S03]  /*0260*/  UIADD3.X UR5, UPT, UPT, URZ, UR5, URZ, UP0, !UPT ;  /* 0x00000005ff057290 */ /* 0x000fc600087fe4ff */
[----:B------:R2:W-:Y:S02]  /*0270*/  UTMACCTL.PF [UR10] ;  /* 0x000000000a0079b9 */ /* 0x0005e40008040000 */
[----:B------:R2:W-:Y:S02]  /*0280*/  UTMACCTL.PF [UR8] ;  /* 0x00000000080079b9 */ /* 0x0005e40008040000 */
[----:B------:R2:W-:Y:S02]  /*0290*/  UTMACCTL.PF [UR6] ;  /* 0x00000000060079b9 */ /* 0x0005e40008040000 */
[----:B------:R2:W-:Y:S02]  /*02a0*/  UTMACCTL.PF [UR4] ;  /* 0x00000000040079b9 */ /* 0x0005e40008040000 */
[----:B--2---:R-:W-:Y:S01]  /*02b0*/  NOP ;  /* 0x0000000000007918 */ /* 0x004fe20000000000 */
.L_x_0:
[----:B------:R-:W-:Y:S05]  /*02c0*/  BRA.U UP5, `(.L_x_1) ;  /* 0x00000001052c7547 */ /* 0x000fea000b800000 */
[----:B------:R-:W2:Y:S01]  /*02d0*/  S2UR UR6, SR_CgaCtaId ;  /* 0x00000000000679c3 */ /* 0x000ea20000008800 */
[----:B------:R-:W-:Y:S01]  /*02e0*/  UMOV UR4, 0x400 ;  /* 0x0000040000047882 */ /* 0x000fe20000000000 */
[----:B------:R-:W-:Y:S01]  /*02f0*/  UMOV UR5, 0x20 ;  /* 0x0000002000057882 */ /* 0x000fe20000000000 */
[----:B------:R-:W-:Y:S01]  /*0300*/  ELECT P0, URZ, PT ;  /* 0x0000000000ff782f */ /* 0x000fe20003800000 */
[----:B--2---:R-:W-:Y:S02]  /*0310*/  ULEA UR6, UR6, UR4, 0x18 ;  /* 0x0000000406067291 */ /* 0x004fe4000f8ec0ff */
[----:B------:R-:W-:-:S04]  /*0320*/  UIADD3 UR4, UPT, UPT, -UR5, 0x100000, URZ ;  /* 0x0010000005047890 */ /* 0x000fc8000fffe1ff */
[----:B------:R-:W-:Y:S02]  /*0330*/  USHF.L.U32 UR5, UR4, 0xb, URZ ;  /* 0x0000000b04057899 */ /* 0x000fe400080006ff */
[----:B------:R-:W-:Y:S01]  /*0340*/  USHF.L.U32 UR4, UR4, 0x1, URZ ;  /* 0x0000000104047899 */ /* 0x000fe200080006ff */
[----:B------:R-:W2:Y:S11]  /*0350*/  FENCE.VIEW.ASYNC.S ;  /* 0x00000000000073c6 */ /* 0x000eb60000000000 */
[----:B--2---:R2:W3:Y:S01]  /*0360*/  SYNCS.EXCH.64 URZ, [UR6+0x220], UR4 ;  /* 0x0002200406ff75b2 */ /* 0x0044e20008000100 */
[----:B------:R-:W-:Y:S01]  /*0370*/  NOP ;  /* 0x0000000000007918 */ /* 0x000fe20000000000 */
.L_x_1:
[----:B------:R-:W-:Y:S01]  /*0380*/  NOP ;  /* 0x0000000000007918 */ /* 0x000fe20000000000 */
[----:B------:R-:W-:Y:S05]  /*0390*/  BRA.U UP6, `(.L_x_2) ;  /* 0x0000000106347547 */ /* 0x000fea000b800000 */
[----:B--2---:R-:W2:Y:S01]  /*03a0*/  S2UR UR4, SR_CgaCtaId ;  /* 0x00000000000479c3 */ /* 0x004ea20000008800 */
[----:B------:R-:W-:Y:S01]  /*03b0*/  UMOV UR5, 0x400 ;  /* 0x0000040000057882 */ /* 0x000fe20000000000 */
[----:B------:R-:W-:Y:S02]  /*03c0*/  UMOV UR6, 0x1 ;  /* 0x0000000100067882 */ /* 0x000fe40000000000 */
[----:B------:R-:W-:-:S04]  /*03d0*/  UIADD3 UR6, UPT, UPT, -UR6, 0x100000, URZ ;  /* 0x0010000006067890 */ /* 0x000fc8000fffe1ff */
[----:B------:R-:W-:Y:S02]  /*03e0*/  USHF.L.U32 UR7, UR6, 0xb, URZ ;  /* 0x0000000b06077899 */ /* 0x000fe400080006ff */
[----:B------:R-:W-:Y:S02]  /*03f0*/  USHF.L.U32 UR6, UR6, 0x1, URZ ;  /* 0x0000000106067899 */ /* 0x000fe400080006ff */
[----:B--2---:R-:W-:Y:S01]  /*0400*/  ULEA UR4, UR4, UR5, 0x18 ;  /* 0x0000000504047291 */ /* 0x004fe2000f8ec0ff */
[----:B------:R-:W2:Y:S11]  /*0410*/  FENCE.VIEW.ASYNC.S ;  /* 0x00000000000073c6 */ /* 0x000eb60000000000 */
[----:B--2---:R4:W2:Y:S01]  /*0420*/  SYNCS.EXCH.64 URZ, [UR4], UR6 ;  /* 0x0000000604ff75b2 */ /* 0x0048a20008000100 */
[----:B------:R4:W1:Y:S01]  /*0430*/  SYNCS.EXCH.64 URZ, [UR4+0x8], UR6 ;  /* 0x0000080604ff75b2 */ /* 0x0008620008000100 */
[----:B------:R4:W3:Y:S01]  /*0440*/  SYNCS.EXCH.64 URZ, [UR4+0x10], UR6 ;  /* 0x0000100604ff75b2 */ /* 0x0008e20008000100 */
[----:B------:R4:W1:Y:S02]  /*0450*/  SYNCS.EXCH.64 URZ, [UR4+0x18], UR6 ;  /* 0x0000180604ff75b2 */ /* 0x0008640008000100 */
[----:B----4-:R-:W-:Y:S01]  /*0460*/  NOP ;  /* 0x0000000000007918 */ /* 0x010fe20000000000 */
.L_x_2:
[----:B------:R-:W-:Y:S05]  /*0470*/  BRA.U UP6, `(.L_x_3) ;  /* 0x0000000106e07547 */ /* 0x000fea000b800000 */
[----:B--2---:R-:W-:Y:S01]  /*0480*/  UMOV UR4, 0x400 ;  /* 0x0000040000047882 */ /* 0x004fe20000000000 */
[----:B------:R-:W-:Y:S01]  /*0490*/  UMOV UR6, 0x1 ;  /* 0x0000000100067882 */ /* 0x000fe20000000000 */
[----:B------:R-:W-:Y:S02]  /*04a0*/  ULEA UR4, UR16, UR4, 0x18 ;  /* 0x0000000410047291 */ /* 0x000fe4000f8ec0ff */
[----:B------:R-:W-:-:S04]  /*04b0*/  UIADD3 UR6, UPT, UPT, -UR6, 0x100000, URZ ;  /* 0x0010000006067890 */ /* 0x000fc8000fffe1ff */
[----:B------:R-:W-:Y:S02]  /*04c0*/  USHF.L.U32 UR7, UR6, 0xb, URZ ;  /* 0x0000000b06077899 */ /* 0x000fe400080006ff */
[----:B------:R-:W-:Y:S01]  /*04d0*/  USHF.L.U32 UR6, UR6, 0x1, URZ ;  /* 0x0000000106067899 */ /* 0x000fe200080006ff */
[----:B------:R-:W-:Y:S02]  /*04e0*/  UMOV UR8, 0x200 ;  /* 0x0000020000087882 */ /* 0x000fe40000000000 */
[----:B------:R-:W-:-:S04]  /*04f0*/  UIADD3 UR8, UPT, UPT, -UR8, 0x100000, URZ ;  /* 0x0010000008087890 */ /* 0x000fc8000fffe1ff */
[----:B------:R-:W-:Y:S02]  /*0500*/  USHF.L.U32 UR9, UR8, 0xb, URZ ;  /* 0x0000000b08097899 */ /* 0x000fe400080006ff */
[----:B------:R-:W-:Y:S01]  /*0510*/  USHF.L.U32 UR8, UR8, 0x1, URZ ;  /* 0x0000000108087899 */ /* 0x000fe200080006ff */
[----:B------:R-:W2:Y:S02]  /*0520*/  FENCE.VIEW.ASYNC.S ;  /* 0x00000000000073c6 */ /* 0x000ea40000000000 */
[----:B--2---:R4:W2:Y:S01]  /*0530*/  SYNCS.EXCH.64 URZ, [UR4+0x20], UR6 ;  /* 0x0000200604ff75b2 */ /* 0x0048a20008000100 */
[----:B------:R4:W3:Y:S01]  /*0540*/  SYNCS.EXCH.64 URZ, [UR4+0x28], UR6 ;  /* 0x0000280604ff75b2 */ /* 0x0008e20008000100 */
[----:B------:R4:W1:Y:S01]  /*0550*/  SYNCS.EXCH.64 URZ, [UR4+0x30], UR6 ;  /* 0x0000300604ff75b2 */ /* 0x0008620008000100 */
        /* <DEDUP_REMOVED lines=40> */
[----:B------:R4:W1:Y:S02]  /*07e0*/  SYNCS.EXCH.64 URZ, [UR4+0x178], UR8 ;  /* 0x0001780804ff75b2 */ /* 0x0008640008000100 */
[----:B--234-:R-:W-:Y:S01]  /*07f0*/  NOP ;  /* 0x0000000000007918 */ /* 0x01cfe20000000000 */
.L_x_3:
[----:B------:R-:W-:Y:S05]  /*0800*/  BRA.U UP6, `(.L_x_4) ;  /* 0x0000000106a07547 */ /* 0x000fea000b800000 */
[----:B--2---:R-:W-:Y:S01]  /*0810*/  UMOV UR4, 0x400 ;  /* 0x0000040000047882 */ /* 0x004fe20000000000 */
[----:B------:R-:W-:Y:S01]  /*0820*/  UMOV UR14, 0x8 ;  /* 0x00000008000e7882 */ /* 0x000fe20000000000 */
[----:B------:R-:W-:Y:S01]  /*0830*/  UMOV UR8, 0x1 ;  /* 0x0000000100087882 */ /* 0x000fe20000000000 */
[----:B------:R-:W-:Y:S02]  /*0840*/  ULEA UR4, UR16, UR4, 0x18 ;  /* 0x0000000410047291 */ /* 0x000fe4000f8ec0ff */
[----:B------:R-:W-:-:S04]  /*0850*/  UIADD3 UR14, UPT, UPT, -UR14, 0x100000, URZ ;  /* 0x001000000e0e7890 */ /* 0x000fc8000fffe1ff */
[----:B------:R-:W-:Y:S02]  /*0860*/  USHF.L.U32 UR15, UR14, 0xb, URZ ;  /* 0x0000000b0e0f7899 */ /* 0x000fe400080006ff */
[----:B------:R-:W-:Y:S01]  /*0870*/  USHF.L.U32 UR14, UR14, 0x1, URZ ;  /* 0x000000010e0e7899 */ /* 0x000fe200080006ff */
[----:B------:R-:W-:Y:S01]  /*0880*/  UMOV UR12, 0x100 ;  /* 0x00000100000c7882 */ /* 0x000fe20000000000 */
        /* <DEDUP_REMOVED lines=10> */
[----:B------:R-:W-:Y:S02]  /*0930*/  USHF.L.U32 UR6, UR6, 0x1, URZ ;  /* 0x0000000106067899 */ /* 0x000fe400080006ff */
        /* <DEDUP_REMOVED lines=20> */
[----:B----4-:R-:W-:Y:S01]  /*0a80*/  NOP ;  /* 0x0000000000007918 */ /* 0x010fe20000000000 */
.L_x_4:
[----:B------:R-:W-:Y:S01]  /*0a90*/  NOP ;  /* 0x0000000000007918 */ /* 0x000fe20000000000 */
[----:B------:R-:W-:Y:S05]  /*0aa0*/  BRA.U !UP4, `(.L_x_5) ;  /* 0x000000010c087547 */ /* 0x000fea000b800000 */
[----:B-123--:R-:W-:Y:S01]  /*0ab0*/  UCGABAR_ARV ;  /* 0x00000000000079c7 */ /* 0x00efe20008000000 */
[----:B------:R-:W-:Y:S05]  /*0ac0*/  BRA `(.L_x_6) ;  /* 0x0000000000047947 */ /* 0x000fea0003800000 */
.L_x_5:
[----:B-123--:R-:W-:Y:S01]  /*0ad0*/  NOP ;  /* 0x0000000000007918 */ /* 0x00efe20000000000 */
.L_x_6:
[----:B------:R-:W-:Y:S05]  /*0ae0*/  BRA.U !UP4, `(.L_x_7) ;  /* 0x000000010c0c7547 */ /* 0x000fea000b800000 */
[----:B------:R-:W-:Y:S01]  /*0af0*/  UCGABAR_WAIT ;  /* 0x0000000000007dc7 */ /* 0x000fe20008000000 */
[----:B------:R-:W-:Y:S01]  /*0b00*/  CCTL.IVALL ;  /* 0x00000000ff00798f */ /* 0x000fe20002000000 */
[----:B------:R-:W-:Y:S05]  /*0b10*/  BRA `(.L_x_8) ;  /* 0x0000000000047947 */ /* 0x000fea0003800000 */
.L_x_7:
[----:B------:R-:W-:Y:S06]  /*0b20*/  BAR.SYNC.DEFER_BLOCKING 0x0 ;  /* 0x0000000000007b1d */ /* 0x000fec0000010000 */
.L_x_8:
[----:B------:R-:W1:Y:S02]  /*0b30*/  S2UR UR4, SR_CgaSize ;  /* 0x00000000000479c3 */ /* 0x000e640000008a00 */
[----:B-1----:R-:W-:-:S12]  /*0b40*/  UIMAD UR4, UR4, -0xa0, URZ ;  /* 0xffffff60040478a4 */ /* 0x002fd8000f8e02ff */
[----:B------:R-:W1:Y:S01]  /*0b50*/  LDCU UR4, c[0x0][UR4+0x2b0] ;  /* 0x00005600040477ac */ /* 0x000e620008000800 */
[----:B------:R-:W-:Y:S01]  /*0b60*/  I2FP.F32.U32 R0, UR17 ;  /* 0x0000001100007c45 */ /* 0x000fe20008201000 */
[----:B------:R-:W-:Y:S01]  /*0b70*/  BSSY.RECONVERGENT B1, `(.L_x_9) ;  /* 0x000042d000017945 */ /* 0x000fe20003800200 */
[----:B------:R-:W-:-:S13]  /*0b80*/  R2UR UR5, R3 ;  /* 0x00000000030572ca */ /* 0x000fda00000e0000 */
[----:B------:R-:W-:Y:S01]  /*0b90*/  UISETP.NE.AND UP0, UPT, UR5, 0xe, UPT ;  /* 0x0000000e0500788c */ /* 0x000fe2000bf05270 */
[----:B-1----:R-:W-:-:S06]  /*0ba0*/  FMUL R0, R0, UR4 ;  /* 0x0000000400007c20 */ /* 0x002fcc0008400000 */
[----:B------:R-:W1:Y:S02]  /*0bb0*/  F2I.U32.TRUNC.NTZ R0, R0 ;  /* 0x0000000000007305 */ /* 0x000e64000020f000 */
[----:B-1----:R-:W-:-:S13]  /*0bc0*/  R2UR UR4, R0 ;  /* 0x00000000000472ca */ /* 0x002fda00000e0000 */
[----:B------:R-:W-:-:S05]  /*0bd0*/  IMAD.U32 R2, RZ, RZ, UR4 ;  /* 0x00000004ff027e24 */ /* 0x000fca000f8e00ff */
[----:B------:R1:W-:Y:S01]  /*0be0*/  STL [R1], R2 ;  /* 0x0000000201007387 */ /* 0x0003e20000100800 */
[----:B------:R-:W-:Y:S05]  /*0bf0*/  BRA.U !UP0, `(.L_x_10) ;  /* 0x0000000108187547 */ /* 0x000fea000b800000 */
[----:B------:R-:W-:-:S13]  /*0c00*/  R2UR UR4, R3 ;  /* 0x00000000030472ca */ /* 0x000fda00000e0000 */
[----:B------:R-:W-:-:S09]  /*0c10*/  UISETP.NE.AND UP0, UPT, UR4, 0xf, UPT ;  /* 0x0000000f0400788c */ /* 0x000fd2000bf05270 */
[----:B------:R-:W-:Y:S05]  /*0c20*/  BRA.U UP0, `(.L_x_11) ;  /* 0x0000001500507547 */ /* 0x000fea000b800000 */
[----:B------:R-:W-:-:S08]  /*0c30*/  NOP ;  /* 0x0000000000007918 */ /* 0x000fd00000000000 */
[----:B------:R-:W2:-:S00]  /*0c40*/  USETMAXREG.DEALLOC.CTAPOOL 0x30 ;  /* 0x00000030000079c8 */ /* 0x000e8000080e0500 */
[----:B--2---:R-:W-:Y:S05]  /*0c50*/  BRA `(.L_x_12) ;  /* 0x0000004000747947 */ /* 0x004fea0003800000 */
.L_x_10:
[----:B------:R-:W-:-:S08]  /*0c60*/  NOP ;  /* 0x0000000000007918 */ /* 0x000fd00000000000 */
[----:B------:R-:W2:-:S00]  /*0c70*/  USETMAXREG.DEALLOC.CTAPOOL 0x30 ;  /* 0x00000030000079c8 */ /* 0x000e8000080e0500 */
[----:B------:R-:W3:Y:S01]  /*0c80*/  LDCU UR4, c[0x0][0x610] ;  /* 0x0000c200ff0477ac */ /* 0x000ee20008000800 */
[----:B--2---:R-:W-:Y:S01]  /*0c90*/  R2UR UR11, R2 ;  /* 0x00000000020b72ca */ /* 0x004fe200000e0000 */
[----:B------:R-:W2:Y:S01]  /*0ca0*/  LDCU.U8 UR8, c[0x0][0x614] ;  /* 0x0000c280ff0877ac */ /* 0x000ea20008000000 */
[----:B------:R-:W4:Y:S01]  /*0cb0*/  LDCU.U8 UR6, c[0x0][0x615] ;  /* 0x0000c2a0ff0677ac */ /* 0x000f220008000000 */
[----:B------:R-:W5:Y:S01]  /*0cc0*/  LDCU UR9, c[0x0][0x38c] ;  /* 0x00007180ff0977ac */ /* 0x000f620008000800 */
[----:B------:R-:W1:Y:S09]  /*0cd0*/  LDCU UR7, c[0x0][0x61c] ;  /* 0x0000c380ff0777ac */ /* 0x000e720008000800 */
[----:B---3--:R-:W-:Y:S01]  /*0ce0*/  UIMAD.WIDE.U32 UR4, UR11, UR4, URZ ;  /* 0x000000040b0472a5 */ /* 0x008fe2000f8e00ff */
[----:B------:R-:W3:Y:S03]  /*0cf0*/  LDCU UR10, c[0x0][0x624] ;  /* 0x0000c480ff0a77ac */ /* 0x000ee60008000800 */
[----:B------:R-:W-:Y:S01]  /*0d00*/  UIADD3 UR4, UPT, UPT, UR11, -UR5, URZ ;  /* 0x800000050b047290 */ /* 0x000fe2000fffe0ff */
[----:B------:R-:W3:Y:S03]  /*0d10*/  LDCU.U8 UR12, c[0x0][0x620] ;  /* 0x0000c400ff0c77ac */ /* 0x000ee60008000000 */
[----:B--2---:R-:W-:-:S02]  /*0d20*/  USHF.R.U32.HI UR4, URZ, UR8, UR4 ;  /* 0x00000008ff047299 */ /* 0x004fc40008011604 */
[----:B-----5:R-:W-:Y:S02]  /*0d30*/  UIADD3 UR8, UPT, UPT, UR9, -0x1, URZ ;  /* 0xffffffff09087890 */ /* 0x020fe4000fffe0ff */
[----:B------:R-:W-:Y:S02]  /*0d40*/  UIADD3 UR4, UPT, UPT, UR5, UR4, URZ ;  /* 0x0000000405047290 */ /* 0x000fe4000fffe0ff */
[----:B------:R-:W-:Y:S02]  /*0d50*/  UISETP.GT.AND UP1, UPT, UR9, URZ, UPT ;  /* 0x000000ff0900728c */ /* 0x000fe4000bf24270 */
[----:B----4-:R-:W-:Y:S02]  /*0d60*/  USHF.R.U32.HI UR52, URZ, UR6, UR4 ;  /* 0x00000006ff347299 */ /* 0x010fe40008011604 */
[----:B------:R-:W-:Y:S02]  /*0d70*/  UIADD3 UR6, UPT, UPT, -UR9, URZ, URZ ;  /* 0x000000ff09067290 */ /* 0x000fe4000fffe1ff */
[----:B-1----:R-:W-:-:S02]  /*0d80*/  UIMAD.WIDE.U32 UR4, UR52, UR7, URZ ;  /* 0x00000007340472a5 */ /* 0x002fc4000f8e00ff */
[----:B------:R-:W-:Y:S02]  /*0d90*/  USHF.R.S32.HI UR6, URZ, 0x1f, UR6 ;  /* 0x0000001fff067899 */ /* 0x000fe40008011406 */
[----:B------:R-:W-:Y:S02]  /*0da0*/  USHF.R.S32.HI UR7, URZ, 0x1f, UR8 ;  /* 0x0000001fff077899 */ /* 0x000fe40008011408 */
[----:B------:R-:W-:Y:S02]  /*0db0*/  ULEA.HI UR6, UR6, -UR9, URZ, 0x7 ;  /* 0x8000000906067291 */ /* 0x000fe4000f8f38ff */
[----:B---3--:R-:W-:Y:S02]  /*0dc0*/  UISETP.GE.AND UP0, UPT, UR11, UR10, UPT ;  /* 0x0000000a0b00728c */ /* 0x008fe4000bf06270 */
[----:B------:R-:W-:Y:S02]  /*0dd0*/  ULEA.HI UR7, UR7, UR8, URZ, 0x7 ;  /* 0x0000000807077291 */ /* 0x000fe4000f8f38ff */
[----:B------:R-:W-:-:S02]  /*0de0*/  USHF.R.S32.HI UR6, URZ, 0x7, UR6 ;  /* 0x00000007ff067899 */ /* 0x000fc40008011406 */
[----:B------:R-:W-:Y:S02]  /*0df0*/  UIADD3 UR4, UPT, UPT, UR52, -UR5, URZ ;  /* 0x8000000534047290 */ /* 0x000fe4000fffe0ff */
[----:B------:R-:W-:Y:S02]  /*0e00*/  ULEA.HI.SX32 UR39, UR7, 0x1, 0x19 ;  /* 0x0000000107277891 */ /* 0x000fe4000f8fcaff */
[----:B------:R-:W-:Y:S02]  /*0e10*/  UIADD3 UR7, UPT, UPT, -UR6, URZ, URZ ;  /* 0x000000ff06077290 */ /* 0x000fe4000fffe1ff */
[----:B------:R-:W-:Y:S01]  /*0e20*/  USHF.R.U32.HI UR4, URZ, UR12, UR4 ;  /* 0x0000000cff047299 */ /* 0x000fe20008011604 */
[----:B------:R-:W-:Y:S01]  /*0e30*/  UMOV UR6, URZ ;  /* 0x000000ff00067c82 */ /* 0x000fe20008000000 */
[----:B------:R-:W-:Y:S02]  /*0e40*/  UMOV UR38, 0x1 ;  /* 0x0000000100267882 */ /* 0x000fe40000000000 */
[----:B------:R-:W-:Y:S01]  /*0e50*/  UIADD3 UR4, UPT, UPT, UR5, UR4, URZ ;  /* 0x0000000405047290 */ /* 0x000fe2000fffe0ff */
[----:B------:R-:W-:Y:S01]  /*0e60*/  UMOV UR9, 0x1 ;  /* 0x0000000100097882 */ /* 0x000fe20000000000 */
[----:B------:R-:W-:Y:S01]  /*0e70*/  @!UP1 UMOV UR39, UR7 ;  /* 0x0000000700279c82 */ /* 0x000fe20008000000 */
[----:B------:R-:W-:Y:S09]  /*0e80*/  BRA.U UP0, `(.L_x_13) ;  /* 0x0000000d00147547 */ /* 0x000ff2000b800000 */
[----:B------:R-:W1:Y:S01]  /*0e90*/  LDCU.U8 UR9, c[0x0][0x621] ;  /* 0x0000c420ff0977ac */ /* 0x000e620008000000 */
[----:B------:R-:W-:Y:S02]  /*0ea0*/  R2UR UR8, R5 ;  /* 0x00000000050872ca */ /* 0x000fe400000e0000 */
[----:B------:R-:W-:Y:S01]  /*0eb0*/  R2UR UR7, R2 ;  /* 0x00000000020772ca */ /* 0x000fe200000e0000 */
[----:B------:R-:W2:Y:S01]  /*0ec0*/  LDCU UR6, c[0x0][0x618] ;  /* 0x0000c300ff0677ac */ /* 0x000ea20008000800 */
[----:B------:R-:W3:Y:S01]  /*0ed0*/  LDCU UR5, c[0x0][0x60c] ;  /* 0x0000c180ff0577ac */ /* 0x000ee20008000800 */
[----:B------:R-:W-:Y:S01]  /*0ee0*/  UMOV UR15, 0x400 ;  /* 0x00000400000f7882 */ /* 0x000fe20000000000 */
[----:B------:R-:W-:Y:S02]  /*0ef0*/  UIADD3 UR23, UPT, UPT, UR39, -0x1, URZ ;  /* 0xffffffff27177890 */ /* 0x000fe4000fffe0ff */
[----:B------:R-:W-:Y:S02]  /*0f00*/  ULEA UR15, UR16, UR15, 0x18 ;  /* 0x0000000f100f7291 */ /* 0x000fe4000f8ec0ff */
[----:B------:R-:W-:-:S02]  /*0f10*/  UIADD3 UR43, UPT, UPT, -UR52, URZ, URZ ;  /* 0x000000ff342b7290 */ /* 0x000fc4000fffe1ff */
[----:B-1----:R-:W-:Y:S02]  /*0f20*/  USHF.R.U32.HI UR53, URZ, UR9, UR4 ;  /* 0x00000009ff357299 */ /* 0x002fe40008011604 */
[----:B------:R-:W-:Y:S02]  /*0f30*/  USHF.L.U32 UR27, UR23, 0x7, URZ ;  /* 0x00000007171b7899 */ /* 0x000fe400080006ff */
[----:B------:R-:W-:Y:S02]  /*0f40*/  UIADD3 UR4, UPT, UPT, -UR53, URZ, URZ ;  /* 0x000000ff35047290 */ /* 0x000fe4000fffe1ff */
[----:B------:R-:W-:Y:S02]  /*0f50*/  UIADD3 UR33, UPT, UPT, UR15, 0x8, URZ ;  /* 0x000000080f217890 */ /* 0x000fe4000fffe0ff */
[----:B--2---:R-:W-:Y:S01]  /*0f60*/  UIMAD UR52, UR4, UR6, UR52 ;  /* 0x00000006043472a4 */ /* 0x004fe2000f8e0234 */
[----:B------:R-:W1:Y:S02]  /*0f70*/  S2UR UR55, SR_CgaSize ;  /* 0x00000000003779c3 */ /* 0x000e640000008a00 */
[----:B-1----:R-:W-:-:S12]  /*0f80*/  UIMAD UR55, UR55, -0xa0, URZ ;  /* 0xffffff60373778a4 */ /* 0x002fd8000f8e02ff */
[----:B------:R-:W1:Y:S01]  /*0f90*/  LDCU UR55, c[0x0][UR55+0x2c0] ;  /* 0x00005800373777ac */ /* 0x000e620008000800 */
[----:B------:R-:W-:Y:S01]  /*0fa0*/  UIADD3 UR30, UPT, UPT, UR39, 0x1fffffe, URZ ;  /* 0x01fffffe271e7890 */ /* 0x000fe2000fffe0ff */
[----:B------:R-:W2:Y:S01]  /*0fb0*/  LDCU.64 UR46, c[0x0][0x348] ;  /* 0x00006900ff2e77ac */ /* 0x000ea20008000a00 */
[----:B------:R-:W-:Y:S02]  /*0fc0*/  USHF.L.U32 UR26, UR8, 0x5, URZ ;  /* 0x00000005081a7899 */ /* 0x000fe400080006ff */
[----:B---3--:R-:W-:Y:S02]  /*0fd0*/  UIMAD UR43, UR43, UR5, UR7 ;  /* 0x000000052b2b72a4 */ /* 0x008fe4000f8e0207 */
[----:B------:R-:W-:Y:S02]  /*0fe0*/  ULEA UR51, UR8, UR27, 0x6 ;  /* 0x0000001b08337291 */ /* 0x000fe4000f8e30ff */
[----:B------:R-:W-:Y:S02]  /*0ff0*/  ULOP3.LUT UR41, UR15, 0xfefffc00, URZ, 0xc0, !UPT ;  /* 0xfefffc000f297892 */ /* 0x000fe4000f8ec0ff */
[----:B------:R-:W-:-:S02]  /*1000*/  ULOP3.LUT UR33, UR33, 0xfefffc08, URZ, 0xc0, !UPT ;  /* 0xfefffc0821217892 */ /* 0x000fc4000f8ec0ff */
[----:B------:R-:W-:Y:S01]  /*1010*/  UISETP.NE.AND UP0, UPT, UR8, URZ, UPT ;  /* 0x000000ff0800728c */ /* 0x000fe2000bf05270 */
[----:B------:R-:W-:Y:S01]  /*1020*/  UMOV UR6, URZ ;  /* 0x000000ff00067c82 */ /* 0x000fe20008000000 */
[----:B------:R-:W-:Y:S01]  /*1030*/  UMOV UR9, 0x1 ;  /* 0x0000000100097882 */ /* 0x000fe20000000000 */
[----:B------:R-:W-:Y:S01]  /*1040*/  UMOV UR31, UR7 ;  /* 0x00000007001f7c82 */ /* 0x000fe20008000000 */
[----:B------:R-:W-:-:S07]  /*1050*/  UMOV UR38, 0x1 ;  /* 0x0000000100267882 */ /* 0x000fce0000000000 */
.L_x_28:
[----:B------:R-:W-:Y:S02]  /*1060*/  USHF.L.U32 UR7, UR9, 0x1f, URZ ;  /* 0x0000001f09077899 */ /* 0x000fe400080006ff */
[----:B------:R-:W-:Y:S02]  /*1070*/  ULEA UR4, UR6, UR15, 0x3 ;  /* 0x0000000f06047291 */ /* 0x000fe4000f8e18ff */
[----:B------:R-:W-:Y:S02]  /*1080*/  USHF.L.U32 UR5, UR38, 0x1f, URZ ;  /* 0x0000001f26057899 */ /* 0x000fe400080006ff */
[----:B------:R-:W-:Y:S01]  /*1090*/  MOV R0, UR7 ;  /* 0x0000000700007c02 */ /* 0x000fe20008000f00 */
[----:B------:R-:W-:Y:S02]  /*10a0*/  ULEA UR48, UR6, UR15, 0xd ;  /* 0x0000000f06307291 */ /* 0x000fe4000f8e68ff */
[----:B--2---:R-:W-:Y:S02]  /*10b0*/  UIADD3 UR10, UP1, UPT, UR46, 0x100, URZ ;  /* 0x000001002e0a7890 */ /* 0x004fe4000ff3e0ff */
[----:B------:R2:W3:Y:S01]  /*10c0*/  SYNCS.PHASECHK.TRANS64.TRYWAIT P0, [UR4+0xc0], R0 ;  /* 0x0000c000ff0075a7 */ /* 0x0004e20008001104 */
[----:B------:R-:W-:-:S02]  /*10d0*/  UIADD3 UR49, UPT, UPT, UR4, 0x20, URZ ;  /* 0x0000002004317890 */ /* 0x000fc4000fffe0ff */
[----:B------:R-:W-:Y:S02]  /*10e0*/  UIADD3.X UR11, UPT, UPT, URZ, UR47, URZ, UP1, !UPT ;  /* 0x0000002fff0b7290 */ /* 0x000fe40008ffe4ff */
[----:B------:R-:W-:Y:S02]  /*10f0*/  UIADD3 UR48, UPT, UPT, UR48, 0x10c00, URZ ;  /* 0x00010c0030307890 */ /* 0x000fe4000fffe0ff */
[----:B------:R-:W-:Y:S02]  /*1100*/  ULOP3.LUT UR49, UR49, 0xfefffff8, URZ, 0xc0, !UPT ;  /* 0xfefffff831317892 */ /* 0x000fe4000f8ec0ff */
[----:B------:R-:W-:Y:S01]  /*1110*/  UPLOP3.LUT UP3, UPT, UPT, UPT, UP0, 0x80, 0x8 ;  /* 0x000000000008789c */ /* 0x000fe20003f6f000 */
[----:B------:R-:W-:Y:S01]  /*1120*/  UMOV UR50, URZ ;  /* 0x000000ff00327c82 */ /* 0x000fe20008000000 */
[----:B--2---:R-:W-:Y:S01]  /*1130*/  MOV R0, UR5 ;  /* 0x0000000500007c02 */ /* 0x004fe20008000f00 */
[----:B---3--:R-:W-:Y:S08]  /*1140*/  @!P0 BRA `(.L_x_14) ;  /* 0x000000b000f08947 */ /* 0x008ff00003800000 */
.L_x_103:
[----:B------:R-:W-:Y:S05]  /*1150*/  BRA.U UP3, `(.L_x_15) ;  /* 0x00000001030c7547 */ /* 0x000fea000b800000 */
[----:B------:R-:W-:-:S13]  /*1160*/  ELECT P0, URZ, PT ;  /* 0x0000000000ff782f */ /* 0x000fda0003800000 */
[----:B------:R-:W-:-:S04]  /*1170*/  @P0 MOV R2, 0x4000 ;  /* 0x0000400000020802 */ /* 0x000fc80000000f00 */
[----:B------:R3:W-:Y:S03]  /*1180*/  @P0 SYNCS.ARRIVE.TRANS64 RZ, [UR4+0x20], R2 ;  /* 0x00002002ffff09a7 */ /* 0x0007e60008000004 */
.L_x_15:
[----:B------:R4:W-:Y:S01]  /*1190*/  UTMALDG.4D.2CTA [UR48], [UR10], desc[URZ] ;  /* 0x0000ff300a0075b4 */ /* 0x0009e20008219000 */
[----:B------:R5:W2:Y:S01]  /*11a0*/  SYNCS.PHASECHK.TRANS64.TRYWAIT P0, [UR15+0x10], R0 ;  /* 0x00001000ff0075a7 */ /* 0x000aa2000800110f */
[----:B------:R-:W-:Y:S01]  /*11b0*/  R2UR UR4, R5 ;  /* 0x00000000050472ca */ /* 0x000fe200000e0000 */
[----:B------:R-:W-:Y:S01]  /*11c0*/  UIADD3 UR40, UPT, UPT, UR15, 0x8c00, URZ ;  /* 0x00008c000f287890 */ /* 0x000fe2000fffe0ff */
[----:B------:R-:W-:Y:S01]  /*11d0*/  UMOV UR42, URZ ;  /* 0x000000ff002a7c82 */ /* 0x000fe20008000000 */
[----:B------:R-:W-:Y:S01]  /*11e0*/  UMOV UR44, UR52 ;  /* 0x00000034002c7c82 */ /* 0x000fe20008000000 */
[----:B------:R-:W-:-:S09]  /*11f0*/  UMOV UR45, UR53 ;  /* 0x00000035002d7c82 */ /* 0x000fd20008000000 */
[----:B------:R-:W-:-:S04]  /*1200*/  ULEA UR43, UR43, UR4, 0x2 ;  /* 0x000000042b2b7291 */ /* 0x000fc8000f8e10ff */
[----:B------:R-:W-:Y:S01]  /*1210*/  USHF.L.U32 UR43, UR43, 0x7, URZ ;  /* 0x000000072b2b7899 */ /* 0x000fe200080006ff */
[----:B-----5:R-:W-:Y:S01]  /*1220*/  MOV R0, UR5 ;  /* 0x0000000500007c02 */ /* 0x020fe20008000f00 */
[----:B----4-:R-:W-:-:S04]  /*1230*/  UIADD3 UR10, UP1, UPT, UR46, 0x80, URZ ;  /* 0x000000802e0a7890 */ /* 0x010fc8000ff3e0ff */
[----:B------:R-:W-:Y:S01]  /*1240*/  UIADD3.X UR11, UPT, UPT, URZ, UR47, URZ, UP1, !UPT ;  /* 0x0000002fff0b7290 */ /* 0x000fe20008ffe4ff */
[----:B--2---:R-:W-:Y:S11]  /*1250*/  @!P0 BRA `(.L_x_16) ;  /* 0x000000b000cc8947 */ /* 0x004ff60003800000 */
.L_x_105:
[----:B------:R-:W-:Y:S05]  /*1260*/  BRA.U UP3, `(.L_x_17) ;  /* 0x00000001030c7547 */ /* 0x000fea000b800000 */
[----:B------:R-:W-:-:S13]  /*1270*/  ELECT P0, URZ, PT ;  /* 0x0000000000ff782f */ /* 0x000fda0003800000 */
[----:B---3--:R-:W-:-:S04]  /*1280*/  @P0 MOV R2, 0x8000 ;  /* 0x0000800000020802 */ /* 0x008fc80000000f00 */
[----:B------:R4:W-:Y:S03]  /*1290*/  @P0 SYNCS.ARRIVE.TRANS64 RZ, [UR15], R2 ;  /* 0x00000002ffff09a7 */ /* 0x0009e6000800000f */
.L_x_17:
[----:B------:R5:W-:Y:S01]  /*12a0*/  UTMALDG.4D.2CTA [UR40], [UR10], desc[URZ] ;  /* 0x0000ff280a0075b4 */ /* 0x000be20008219000 */
[----:B------:R2:W3:Y:S01]  /*12b0*/  SYNCS.PHASECHK.TRANS64.TRYWAIT P0, [UR15+0x18], R0 ;  /* 0x00001800ff0075a7 */ /* 0x0004e2000800110f */
[----:B------:R-:W-:Y:S02]  /*12c0*/  UIADD3 UR6, UPT, UPT, UR6, 0x1, URZ ;  /* 0x0000000106067890 */ /* 0x000fe4000fffe0ff */
[----:B------:R-:W-:Y:S02]  /*12d0*/  UIADD3 UR32, UPT, UPT, UR15, 0xcc00, URZ ;  /* 0x0000cc000f207890 */ /* 0x000fe4000fffe0ff */
[----:B------:R-:W-:Y:S02]  /*12e0*/  UISETP.NE.AND UP2, UPT, UR6, 0x14, UPT ;  /* 0x000000140600788c */ /* 0x000fe4000bf45270 */
[----:B------:R-:W-:Y:S02]  /*12f0*/  UIADD3 UR35, UPT, UPT, UR43, 0x100, URZ ;  /* 0x000001002b237890 */ /* 0x000fe4000fffe0ff */
[----:B------:R-:W-:-:S02]  /*1300*/  USEL UR4, URZ, 0x1, UP2 ;  /* 0x00000001ff047887 */ /* 0x000fc40009000000 */
[----:B------:R-:W-:Y:S02]  /*1310*/  USEL UR6, UR6, URZ, UP2 ;  /* 0x000000ff06067287 */ /* 0x000fe40009000000 */
[----:B------:R-:W-:Y:S02]  /*1320*/  ULOP3.LUT UR12, UR9, UR4, URZ, 0x3c, !UPT ;  /* 0x00000004090c7292 */ /* 0x000fe4000f8e3cff */
[----:B------:R-:W-:Y:S02]  /*1330*/  ULEA UR4, UR6, UR15, 0x3 ;  /* 0x0000000f06047291 */ /* 0x000fe4000f8e18ff */
[----:B------:R-:W-:Y:S01]  /*1340*/  USHF.L.U32 UR7, UR12, 0x1f, URZ ;  /* 0x0000001f0c077899 */ /* 0x000fe200080006ff */
[----:B------:R-:W-:Y:S01]  /*1350*/  UMOV UR34, URZ ;  /* 0x000000ff00227c82 */ /* 0x000fe20008000000 */
[----:B------:R-:W-:Y:S01]  /*1360*/  UMOV UR36, UR52 ;  /* 0x0000003400247c82 */ /* 0x000fe20008000000 */
[----:B------:R-:W-:-:S03]  /*1370*/  UMOV UR37, UR53 ;  /* 0x0000003500257c82 */ /* 0x000fc60008000000 */
[----:B--2---:R-:W-:Y:S01]  /*1380*/  MOV R0, UR7 ;  /* 0x0000000700007c02 */ /* 0x004fe20008000f00 */
[----:B-----5:R-:W-:-:S04]  /*1390*/  UIADD3 UR10, UP1, UPT, UR46, 0x80, URZ ;  /* 0x000000802e0a7890 */ /* 0x020fc8000ff3e0ff */
[----:B------:R-:W-:Y:S01]  /*13a0*/  UIADD3.X UR11, UPT, UPT, URZ, UR47, URZ, UP1, !UPT ;  /* 0x0000002fff0b7290 */ /* 0x000fe20008ffe4ff */
[----:B---3--:R-:W-:Y:S11]  /*13b0*/  @!P0 BRA `(.L_x_18) ;  /* 0x000000b000948947 */ /* 0x008ff60003800000 */
.L_x_107:
[----:B------:R-:W-:Y:S05]  /*13c0*/  BRA.U UP3, `(.L_x_19) ;  /* 0x00000001030c7547 */ /* 0x000fea000b800000 */
[----:B------:R-:W-:-:S13]  /*13d0*/  ELECT P0, URZ, PT ;  /* 0x0000000000ff782f */ /* 0x000fda0003800000 */
[----:B----4-:R-:W-:-:S04]  /*13e0*/  @P0 MOV R2, 0x8000 ;  /* 0x0000800000020802 */ /* 0x010fc80000000f00 */
[----:B------:R3:W-:Y:S03]  /*13f0*/  @P0 SYNCS.ARRIVE.TRANS64 RZ, [UR15+0x8], R2 ;  /* 0x00000802ffff09a7 */ /* 0x0007e6000800000f */
.L_x_19:
[----:B------:R2:W-:Y:S01]  /*1400*/  UTMALDG.4D.2CTA [UR32], [UR10], desc[URZ] ;  /* 0x0000ff200a0075b4 */ /* 0x0005e20008219000 */
[----:B------:R-:W5:Y:S01]  /*1410*/  SYNCS.PHASECHK.TRANS64.TRYWAIT P0, [UR4+0xc0], R0 ;  /* 0x0000c000ff0075a7 */ /* 0x000f620008001104 */
[----:B------:R-:W-:Y:S02]  /*1420*/  UIADD3 UR8, UP1, UPT, UR46, 0x180, URZ ;  /* 0x000001802e087890 */ /* 0x000fe4000ff3e0ff */
[----:B------:R-:W-:Y:S02]  /*1430*/  ULEA UR24, UR6, UR15, 0xd ;  /* 0x0000000f06187291 */ /* 0x000fe4000f8e68ff */
[----:B------:R-:W-:Y:S02]  /*1440*/  UIADD3 UR25, UPT, UPT, UR4, 0x20, URZ ;  /* 0x0000002004197890 */ /* 0x000fe4000fffe0ff */
[----:B------:R-:W-:Y:S02]  /*1450*/  UIADD3.X UR9, UPT, UPT, URZ, UR47, URZ, UP1, !UPT ;  /* 0x0000002fff097290 */ /* 0x000fe40008ffe4ff */
[----:B------:R-:W-:-:S02]  /*1460*/  UIADD3 UR6, UPT, UPT, UR6, 0x1, URZ ;  /* 0x0000000106067890 */ /* 0x000fc4000fffe0ff */
[----:B------:R-:W-:Y:S02]  /*1470*/  UIADD3 UR24, UPT, UPT, UR24, 0x10c00, URZ ;  /* 0x00010c0018187890 */ /* 0x000fe4000fffe0ff */
[----:B------:R-:W-:Y:S01]  /*1480*/  ULOP3.LUT UR25, UR25, 0xfefffff8, URZ, 0xc0, !UPT ;  /* 0xfefffff819197892 */ /* 0x000fe2000f8ec0ff */
[----:B------:R-:W-:Y:S01]  /*1490*/  UMOV UR28, UR52 ;  /* 0x00000034001c7c82 */ /* 0x000fe20008000000 */
[----:B------:R-:W-:Y:S01]  /*14a0*/  UMOV UR29, UR53 ;  /* 0x00000035001d7c82 */ /* 0x000fe20008000000 */
[----:B--2--5:R-:W-:Y:S06]  /*14b0*/  @!P0 BRA `(.L_x_20) ;  /* 0x000000b000748947 */ /* 0x024fec0003800000 */
.L_x_109:
[----:B------:R-:W-:Y:S05]  /*14c0*/  BRA.U UP3, `(.L_x_21) ;  /* 0x00000001030c7547 */ /* 0x000fea000b800000 */
[----:B------:R-:W-:-:S13]  /*14d0*/  ELECT P0, URZ, PT ;  /* 0x0000000000ff782f */ /* 0x000fda0003800000 */
[----:B--2---:R-:W-:-:S04]  /*14e0*/  @P0 MOV R0, 0x4000 ;  /* 0x0000400000000802 */ /* 0x004fc80000000f00 */
[----:B------:R2:W-:Y:S03]  /*14f0*/  @P0 SYNCS.ARRIVE.TRANS64 RZ, [UR4+0x20], R0 ;  /* 0x00002000ffff09a7 */ /* 0x0005e60008000004 */
.L_x_21:
[----:B------:R-:W-:Y:S01]  /*1500*/  UISETP.NE.AND UP1, UPT, UR6, 0x14, UPT ;  /* 0x000000140600788c */ /* 0x000fe2000bf25270 */
[----:B------:R5:W-:Y:S01]  /*1510*/  UTMALDG.4D.2CTA [UR24], [UR8], desc[URZ] ;  /* 0x0000ff18080075b4 */ /* 0x000be20008219000 */
[----:B------:R-:W-:Y:S02]  /*1520*/  ULOP3.LUT UR38, UR38, 0x1, URZ, 0x3c, !UPT ;  /* 0x0000000126267892 */ /* 0x000fe4000f8e3cff */
[----:B------:R-:W-:Y:S02]  /*1530*/  USEL UR6, UR6, URZ, UP1 ;  /* 0x000000ff06067287 */ /* 0x000fe40008800000 */
[----:B-----5:R-:W-:Y:S02]  /*1540*/  USEL UR9, URZ, 0x1, UP1 ;  /* 0x00000001ff097887 */ /* 0x020fe40008800000 */
[----:B------:R-:W-:Y:S02]  /*1550*/  UISETP.GE.AND UP1, UPT, UR39, 0x2, UPT ;  /* 0x000000022700788c */ /* 0x000fe4000bf26270 */
[----:B------:R-:W-:-:S07]  /*1560*/  ULOP3.LUT UR9, UR12, UR9, URZ, 0x3c, !UPT ;  /* 0x000000090c097292 */ /* 0x000fce000f8e3cff */
[----:B------:R-:W-:Y:S05]  /*1570*/  BRA.U !UP1, `(.L_x_22) ;  /* 0x0000000109ec7547 */ /* 0x000fea000b800000 */
[----:B------:R-:W-:Y:S01]  /*1580*/  R2UR UR4, R5 ;  /* 0x00000000050472ca */ /* 0x000fe200000e0000 */
[----:B------:R-:W-:Y:S02]  /*1590*/  UIADD3 UR24, UP1, UPT, UR46, 0x180, URZ ;  /* 0x000001802e187890 */ /* 0x000fe4000ff3e0ff */
[----:B------:R-:W-:Y:S02]  /*15a0*/  UIADD3 UR28, UP2, UPT, UR46, 0x100, URZ ;  /* 0x000001002e1c7890 */ /* 0x000fe4000ff5e0ff */
[----:B------:R-:W-:Y:S02]  /*15b0*/  UIADD3.X UR25, UPT, UPT, URZ, UR47, URZ, UP1, !UPT ;  /* 0x0000002fff197290 */ /* 0x000fe40008ffe4ff */
[----:B------:R-:W-:Y:S01]  /*15c0*/  UIADD3.X UR29, UPT, UPT, URZ, UR47, URZ, UP2, !UPT ;  /* 0x0000002fff1d7290 */ /* 0x000fe200097fe4ff */
[----:B------:R-:W-:Y:S01]  /*15d0*/  UMOV UR14, URZ ;  /* 0x000000ff000e7c82 */ /* 0x000fe20008000000 */
[----:B------:R-:W-:-:S04]  /*15e0*/  UMOV UR18, URZ ;  /* 0x000000ff00127c82 */ /* 0x000fc80008000000 */
[----:B------:R-:W-:-:S11]  /*15f0*/  UISETP.NE.AND UP1, UPT, UR4, URZ, UPT ;  /* 0x000000ff0400728c */ /* 0x000fd6000bf25270 */
.L_x_27:
[----:B------:R-:W-:Y:S01]  /*1600*/  USHF.L.U32 UR8, UR9, 0x1f, URZ ;  /* 0x0000001f09087899 */ /* 0x000fe200080006ff */
[----:B------:R-:W-:Y:S01]  /*1610*/  R2UR UR10, R5 ;  /* 0x00000000050a72ca */ /* 0x000fe200000e0000 */
[----:B------:R-:W-:Y:S02]  /*1620*/  ULEA UR4, UR6, UR15, 0x3 ;  /* 0x0000000f06047291 */ /* 0x000fe4000f8e18ff */
[----:B------:R-:W-:Y:S02]  /*1630*/  UIADD3 UR5, UPT, UPT, UR6, 0x1, URZ ;  /* 0x0000000106057890 */ /* 0x000fe4000fffe0ff */
[----:B--2---:R-:W-:Y:S01]  /*1640*/  IMAD.U32 R0, RZ, RZ, UR8 ;  /* 0x00000008ff007e24 */ /* 0x004fe2000f8e00ff */
[----:B------:R-:W-:Y:S02]  /*1650*/  ULEA UR16, UR6, UR15, 0xd ;  /* 0x0000000f06107291 */ /* 0x000fe4000f8e68ff */
[----:B------:R-:W-:Y:S02]  /*1660*/  UISETP.NE.AND UP2, UPT, UR5, 0x14, UPT ;  /* 0x000000140500788c */ /* 0x000fe4000bf45270 */
[----:B------:R2:W5:Y:S01]  /*1670*/  SYNCS.PHASECHK.TRANS64.TRYWAIT P0, [UR4+0xc0], R0 ;  /* 0x0000c000ff0075a7 */ /* 0x0005620008001104 */
[----:B------:R-:W-:-:S02]  /*1680*/  UIADD3 UR11, UPT, UPT, UR30, -UR14, URZ ;  /* 0x8000000e1e0b7290 */ /* 0x000fc4000fffe0ff */
[----:B------:R-:W-:Y:S02]  /*1690*/  USEL UR6, URZ, 0x1, UP2 ;  /* 0x00000001ff067887 */ /* 0x000fe40009000000 */
[----:B------:R-:W-:Y:S02]  /*16a0*/  UIADD3 UR17, UPT, UPT, UR4, 0x20, URZ ;  /* 0x0000002004117890 */ /* 0x000fe4000fffe0ff */
[----:B------:R-:W-:Y:S02]  /*16b0*/  ULOP3.LUT UR22, UR9, UR6, URZ, 0x3c, !UPT ;  /* 0x0000000609167292 */ /* 0x000fe4000f8e3cff */
[----:B------:R-:W-:Y:S02]  /*16c0*/  USHF.L.U32 UR11, UR11, 0x7, URZ ;  /* 0x000000070b0b7899 */ /* 0x000fe400080006ff */
[----:B------:R-:W-:Y:S02]  /*16d0*/  USHF.L.U32 UR6, UR22, 0x1f, URZ ;  /* 0x0000001f16067899 */ /* 0x000fe400080006ff */
[----:B------:R-:W-:-:S02]  /*16e0*/  USEL UR7, UR5, URZ, UP2 ;  /* 0x000000ff05077287 */ /* 0x000fc40009000000 */
[----:B------:R-:W-:Y:S02]  /*16f0*/  UIADD3 UR16, UPT, UPT, UR16, 0x10c00, URZ ;  /* 0x00010c0010107890 */ /* 0x000fe4000fffe0ff */
[----:B------:R-:W-:Y:S02]  /*1700*/  ULOP3.LUT UR17, UR17, 0xfefffff8, URZ, 0xc0, !UPT ;  /* 0xfefffff811117892 */ /* 0x000fe4000f8ec0ff */
[----:B------:R-:W-:Y:S02]  /*1710*/  ULEA UR19, UR10, UR11, 0x6 ;  /* 0x0000000b0a137291 */ /* 0x000fe4000f8e30ff */
[----:B------:R-:W-:Y:S01]  /*1720*/  ULEA UR5, UR7, UR15, 0x3 ;  /* 0x0000000f07057291 */ /* 0x000fe2000f8e18ff */
[----:B------:R-:W-:Y:S01]  /*1730*/  UMOV UR20, UR52 ;  /* 0x0000003400147c82 */ /* 0x000fe20008000000 */
[----:B--2---:R-:W-:Y:S01]  /*1740*/  MOV R0, UR6 ;  /* 0x0000000600007c02 */ /* 0x004fe20008000f00 */
[----:B------:R-:W-:Y:S01]  /*1750*/  UMOV UR21, UR53 ;  /* 0x0000003500157c82 */ /* 0x000fe20008000000 */
[----:B-----5:R-:W-:Y:S08]  /*1760*/  @!P0 BRA `(.L_x_23) ;  /* 0x000000ac00e88947 */ /* 0x020ff00003800000 */
.L_x_111:
[----:B------:R-:W-:Y:S05]  /*1770*/  BRA.U UP3, `(.L_x_24) ;  /* 0x00000001030c7547 */ /* 0x000fea000b800000 */
[----:B------:R-:W-:-:S13]  /*1780*/  ELECT P0, URZ, PT ;  /* 0x0000000000ff782f */ /* 0x000fda0003800000 */
[----:B---34-:R-:W-:-:S04]  /*1790*/  @P0 MOV R2, 0x4000 ;  /* 0x0000400000020802 */ /* 0x018fc80000000f00 */
[----:B------:R3:W-:Y:S03]  /*17a0*/  @P0 SYNCS.ARRIVE.TRANS64 RZ, [UR4+0x20], R2 ;  /* 0x00002002ffff09a7 */ /* 0x0007e60008000004 */
.L_x_24:
[----:B------:R2:W-:Y:S01]  /*17b0*/  UTMALDG.4D.2CTA [UR16], [UR28], desc[URZ] ;  /* 0x0000ff101c0075b4 */ /* 0x0005e20008219000 */
[----:B------:R-:W5:Y:S01]  /*17c0*/  SYNCS.PHASECHK.TRANS64.TRYWAIT P0, [UR5+0xc0], R0 ;  /* 0x0000c000ff0075a7 */ /* 0x000f620008001105 */
[----:B------:R-:W-:Y:S01]  /*17d0*/  UPLOP3.LUT UP3, UPT, UPT, UPT, UP1, 0x80, 0x8 ;  /* 0x000000000008789c */ /* 0x000fe20003f6f010 */
[----:B--2--5:R-:W-:Y:S10]  /*17e0*/  @!P0 BRA `(.L_x_25) ;  /* 0x000000ac00e88947 */ /* 0x024ff40003800000 */
.L_x_113:
[----:B------:R-:W-:Y:S05]  /*17f0*/  BRA.U UP3, `(.L_x_26) ;  /* 0x00000001030c7547 */ /* 0x000fea000b800000 */
[----:B------:R-:W-:-:S13]  /*1800*/  ELECT P0, URZ, PT ;  /* 0x0000000000ff782f */ /* 0x000fda0003800000 */
[----:B--2---:R-:W-:-:S04]  /*1810*/  @P0 MOV R0, 0x4000 ;  /* 0x0000400000000802 */ /* 0x004fc80000000f00 */
[----:B------:R2:W-:Y:S03]  /*1820*/  @P0 SYNCS.ARRIVE.TRANS64 RZ, [UR5+0x20], R0 ;  /* 0x00002000ffff09a7 */ /* 0x0005e60008000005 */
.L_x_26:
[----:B------:R-:W-:Y:S02]  /*1830*/  UIADD3 UR6, UPT, UPT, UR7, 0x1, URZ ;  /* 0x0000000107067890 */ /* 0x000fe4000fffe0ff */
[----:B------:R-:W-:Y:S02]  /*1840*/  UIADD3 UR14, UPT, UPT, UR14, 0x1, URZ ;  /* 0x000000010e0e7890 */ /* 0x000fe4000fffe0ff */
[----:B------:R-:W-:Y:S02]  /*1850*/  UISETP.NE.AND UP2, UPT, UR6, 0x14, UPT ;  /* 0x000000140600788c */ /* 0x000fe4000bf45270 */
[----:B------:R-:W-:Y:S02]  /*1860*/  UIADD3 UR9, UPT, UPT, UR5, 0x20, URZ ;  /* 0x0000002005097890 */ /* 0x000fe4000fffe0ff */
[----:B------:R-:W-:Y:S02]  /*1870*/  USEL UR4, URZ, 0x1, UP2 ;  /* 0x00000001ff047887 */ /* 0x000fe40009000000 */
[----:B------:R-:W-:-:S02]  /*1880*/  USEL UR6, UR6, URZ, UP2 ;  /* 0x000000ff06067287 */ /* 0x000fc40009000000 */
[----:B------:R-:W-:Y:S02]  /*1890*/  ULEA UR8, UR7, UR15, 0xd ;  /* 0x0000000f07087291 */ /* 0x000fe4000f8e68ff */
[----:B------:R-:W-:Y:S02]  /*18a0*/  UISETP.NE.AND UP2, UPT, UR14, UR23, UPT ;  /* 0x000000170e00728c */ /* 0x000fe4000bf45270 */
[----:B------:R-:W-:Y:S02]  /*18b0*/  ULOP3.LUT UR9, UR9, 0xfefffff8, URZ, 0xc0, !UPT ;  /* 0xfefffff809097892 */ /* 0x000fe4000f8ec0ff */
[----:B------:R-:W-:Y:S01]  /*18c0*/  UIADD3 UR8, UPT, UPT, UR8, 0x10c00, URZ ;  /* 0x00010c0008087890 */ /* 0x000fe2000fffe0ff */
[----:B------:R-:W-:Y:S01]  /*18d0*/  UMOV UR10, UR26 ;  /* 0x0000001a000a7c82 */ /* 0x000fe20008000000 */
[----:B------:R-:W-:Y:S01]  /*18e0*/  UMOV UR12, UR52 ;  /* 0x00000034000c7c82 */ /* 0x000fe20008000000 */
[----:B------:R-:W-:-:S06]  /*18f0*/  UMOV UR13, UR53 ;  /* 0x00000035000d7c82 */ /* 0x000fcc0008000000 */
[----:B------:R5:W-:Y:S02]  /*1900*/  UTMALDG.4D.2CTA [UR8], [UR24], desc[URZ] ;  /* 0x0000ff08180075b4 */ /* 0x000be40008219000 */
[----:B-----5:R-:W-:Y:S01]  /*1910*/  ULOP3.LUT UR9, UR22, UR4, URZ, 0x3c, !UPT ;  /* 0x0000000416097292 */ /* 0x020fe2000f8e3cff */
[----:B------:R-:W-:Y:S11]  /*1920*/  BRA.U UP2, `(.L_x_27) ;  /* 0xfffffffd02347547 */ /* 0x000ff6000b83ffff */
.L_x_22:
[----:B------:R-:W5:Y:S01]  /*1930*/  LDCU UR4, c[0x0][0x610] ;  /* 0x0000c200ff0477ac */ /* 0x000f620008000800 */
[----:B------:R-:W2:Y:S01]  /*1940*/  LDCU.U8 UR8, c[0x0][0x614] ;  /* 0x0000c280ff0877ac */ /* 0x000ea20008000000 */
[----:B-1----:R-:W-:Y:S01]  /*1950*/  UIADD3 UR31, UPT, UPT, UR55, UR31, URZ ;  /* 0x0000001f371f7290 */ /* 0x002fe2000fffe0ff */
[----:B------:R-:W1:Y:S01]  /*1960*/  LDCU.U8 UR7, c[0x0][0x615] ;  /* 0x0000c2a0ff0777ac */ /* 0x000e620008000000 */
[----:B------:R-:W3:Y:S02]  /*1970*/  LDCU.64 UR10, c[0x0][0x618] ;  /* 0x0000c300ff0a77ac */ /* 0x000ee40008000a00 */
[----:B-----5:R-:W-:Y:S01]  /*1980*/  UIMAD.WIDE.U32 UR4, UR31, UR4, URZ ;  /* 0x000000041f0472a5 */ /* 0x020fe2000f8e00ff */
[----:B------:R-:W5:Y:S01]  /*1990*/  LDCU.U8 UR12, c[0x0][0x620] ;  /* 0x0000c400ff0c77ac */ /* 0x000f620008000000 */
[----:B------:R-:W4:Y:S05]  /*19a0*/  LDCU UR43, c[0x0][0x60c] ;  /* 0x0000c180ff2b77ac */ /* 0x000f2a0008000800 */
[----:B------:R-:W-:-:S02]  /*19b0*/  UMOV UR4, UR5 ;  /* 0x0000000500047c82 */ /* 0x000fc40008000000 */
[----:B------:R-:W-:-:S04]  /*19c0*/  UIADD3 UR52, UPT, UPT, UR31, -UR4, URZ ;  /* 0x800000041f347290 */ /* 0x000fc8000fffe0ff */
[----:B--2---:R-:W-:Y:S01]  /*19d0*/  USHF.R.U32.HI UR52, URZ, UR8, UR52 ;  /* 0x00000008ff347299 */ /* 0x004fe20008011634 */
[----:B------:R-:W2:Y:S03]  /*19e0*/  LDCU.U8 UR8, c[0x0][0x621] ;  /* 0x0000c420ff0877ac */ /* 0x000ea60008000000 */
[----:B------:R-:W-:-:S04]  /*19f0*/  UIADD3 UR52, UPT, UPT, UR4, UR52, URZ ;  /* 0x0000003404347290 */ /* 0x000fc8000fffe0ff */
[----:B-1----:R-:W-:Y:S01]  /*1a00*/  USHF.R.U32.HI UR52, URZ, UR7, UR52 ;  /* 0x00000007ff347299 */ /* 0x002fe20008011634 */
[----:B------:R-:W1:Y:S03]  /*1a10*/  LDCU UR7, c[0x0][0x624] ;  /* 0x0000c480ff0777ac */ /* 0x000e660008000800 */
[----:B---3--:R-:W-:-:S07]  /*1a20*/  UIMAD.WIDE.U32 UR4, UR52, UR11, URZ ;  /* 0x0000000b340472a5 */ /* 0x008fce000f8e00ff */
[----:B------:R-:W-:Y:S02]  /*1a30*/  UMOV UR4, UR5 ;  /* 0x0000000500047c82 */ /* 0x000fe40008000000 */
[----:B------:R-:W-:-:S04]  /*1a40*/  UIADD3 UR5, UPT, UPT, UR52, -UR4, URZ ;  /* 0x8000000434057290 */ /* 0x000fc8000fffe0ff */
[----:B-----5:R-:W-:Y:S02]  /*1a50*/  USHF.R.U32.HI UR5, URZ, UR12, UR5 ;  /* 0x0000000cff057299 */ /* 0x020fe40008011605 */
[----:B-1----:R-:W-:Y:S02]  /*1a60*/  UISETP.GE.AND UP1, UPT, UR31, UR7, UPT ;  /* 0x000000071f00728c */ /* 0x002fe4000bf26270 */
[----:B------:R-:W-:Y:S02]  /*1a70*/  UIADD3 UR4, UPT, UPT, UR4, UR5, URZ ;  /* 0x0000000504047290 */ /* 0x000fe4000fffe0ff */
[----:B------:R-:W-:Y:S02]  /*1a80*/  UIADD3 UR5, UPT, UPT, -UR52, URZ, URZ ;  /* 0x000000ff34057290 */ /* 0x000fe4000fffe1ff */
[----:B--2---:R-:W-:Y:S02]  /*1a90*/  USHF.R.U32.HI UR53, URZ, UR8, UR4 ;  /* 0x00000008ff357299 */ /* 0x004fe40008011604 */
[----:B----4-:R-:W-:-:S02]  /*1aa0*/  UIMAD UR43, UR43, UR5, UR31 ;  /* 0x000000052b2b72a4 */ /* 0x010fc4000f8e021f */
[----:B------:R-:W-:-:S04]  /*1ab0*/  UIADD3 UR4, UPT, UPT, -UR53, URZ, URZ ;  /* 0x000000ff35047290 */ /* 0x000fc8000fffe1ff */
[----:B------:R-:W-:Y:S01]  /*1ac0*/  UIMAD UR52, UR10, UR4, UR52 ;  /* 0x000000040a3472a4 */ /* 0x000fe2000f8e0234 */
[----:B------:R-:W-:Y:S11]  /*1ad0*/  BRA.U !UP1, `(.L_x_28) ;  /* 0xfffffff509607547 */ /* 0x000ff6000b83ffff */
.L_x_13:
[----:B------:R-:W-:Y:S01]  /*1ae0*/  UIADD3 UR4, UPT, UPT, UR6, 0x2, URZ ;  /* 0x0000000206047890 */ /* 0x000fe2000fffe0ff */
[----:B------:R-:W1:Y:S01]  /*1af0*/  S2UR UR16, SR_CgaCtaId ;  /* 0x00000000001079c3 */ /* 0x000e620000008800 */
[----:B------:R-:W-:Y:S01]  /*1b00*/  UISETP.NE.AND UP0, UPT, UR6, 0x13, UPT ;  /* 0x000000130600788c */ /* 0x000fe2000bf05270 */
[----:B------:R-:W-:-:S03]  /*1b10*/  R2UR UR15, R5 ;  /* 0x00000000050f72ca */ /* 0x000fc600000e0000 */
[----:B------:R-:W-:-:S04]  /*1b20*/  USEL UR4, UR4, 0x1, UP0 ;  /* 0x0000000104047887 */ /* 0x000fc80008000000 */
[----:B------:R-:W-:Y:S02]  /*1b30*/  UIADD3 UR5, UPT, UPT, UR4, 0x1, URZ ;  /* 0x0000000104057890 */ /* 0x000fe4000fffe0ff */
[----:B------:R-:W-:-:S04]  /*1b40*/  UISETP.NE.AND UP1, UPT, UR4, 0x14, UPT ;  /* 0x000000140400788c */ /* 0x000fc8000bf25270 */
[----:B------:R-:W-:Y:S02]  /*1b50*/  USEL UR14, UR5, 0x1, UP1 ;  /* 0x00000001050e7887 */ /* 0x000fe40008800000 */
[----:B------:R-:W-:Y:S02]  /*1b60*/  UISETP.EQ.XOR UP1, UPT, UR6, 0x13, !UP1 ;  /* 0x000000130600788c */ /* 0x000fe4000cf22a70 */
[----:B------:R-:W-:Y:S02]  /*1b70*/  UIADD3 UR4, UPT, UPT, UR14, 0x1, URZ ;  /* 0x000000010e047890 */ /* 0x000fe4000fffe0ff */
[----:B------:R-:W-:Y:S02]  /*1b80*/  UISETP.NE.AND UP0, UPT, UR14, 0x14, UPT ;  /* 0x000000140e00788c */ /* 0x000fe4000bf05270 */
[----:B------:R-:W-:Y:S02]  /*1b90*/  UISETP.EQ.XOR UP1, UPT, UR14, 0x14, UP1 ;  /* 0x000000140e00788c */ /* 0x000fe40008f22a70 */
[----:B------:R-:W-:-:S04]  /*1ba0*/  USEL UR13, UR4, 0x1, UP0 ;  /* 0x00000001040d7887 */ /* 0x000fc80008000000 */
        /* <DEDUP_REMOVED lines=59> */
[----:B------:R-:W-:Y:S01]  /*1f60*/  USEL UR5, UR5, 0x1, UP0 ;  /* 0x0000000105057887 */ /* 0x000fe20008000000 */
[----:B------:R-:W-:-:S03]  /*1f70*/  UMOV UR4, 0x400 ;  /* 0x0000040000047882 */ /* 0x000fc60000000000 */
[----:B------:R-:W-:Y:S02]  /*1f80*/  UISETP.EQ.XOR UP1, UPT, UR5, 0x14, UP1 ;  /* 0x000000140500788c */ /* 0x000fe40008f22a70 */
[----:B------:R-:W-:Y:S02]  /*1f90*/  UISETP.NE.AND UP0, UPT, UR5, 0x14, UPT ;  /* 0x000000140500788c */ /* 0x000fe4000bf05270 */
[----:B------:R-:W-:Y:S02]  /*1fa0*/  USEL UR6, URZ, 0x1, !UP1 ;  /* 0x00000001ff067887 */ /* 0x000fe4000c800000 */
[----:B-1----:R-:W-:Y:S02]  /*1fb0*/  ULEA UR4, UR16, UR4, 0x18 ;  /* 0x0000000410047291 */ /* 0x002fe4000f8ec0ff */
[----:B------:R-:W-:Y:S02]  /*1fc0*/  ULOP3.LUT UR6, UR9, UR6, URZ, 0x3c, !UPT ;  /* 0x0000000609067292 */ /* 0x000fe4000f8e3cff */
[----:B------:R-:W-:-:S02]  /*1fd0*/  USEL UR5, UR5, URZ, UP0 ;  /* 0x000000ff05057287 */ /* 0x000fc40008000000 */
[----:B------:R-:W-:Y:S02]  /*1fe0*/  USHF.L.U32 UR6, UR6, 0x1f, URZ ;  /* 0x0000001f06067899 */ /* 0x000fe400080006ff */
[----:B------:R-:W-:Y:S02]  /*1ff0*/  ULEA UR5, UR5, UR4, 0x3 ;  /* 0x0000000405057291 */ /* 0x000fe4000f8e18ff */
[----:B------:R-:W-:Y:S02]  /*2000*/  UISETP.NE.AND UP0, UPT, UR15, URZ, UPT ;  /* 0x000000ff0f00728c */ /* 0x000fe4000bf05270 */
[----:B------:R-:W-:-:S05]  /*2010*/  MOV R0, UR6 ;  /* 0x0000000600007c02 */ /* 0x000fca0008000f00 */
[----:B------:R-:W1:Y:S02]  /*2020*/  SYNCS.PHASECHK.TRANS64.TRYWAIT P0, [UR5+0xc0], R0 ;  /* 0x0000c000ff0075a7 */ /* 0x000e640008001105 */
[----:B-1----:R-:W-:Y:S05]  /*2030*/  @!P0 BRA `(.L_x_29) ;  /* 0x000000a400f48947 */ /* 0x002fea0003800000 */
.L_x_115:
[----:B------:R-:W-:Y:S04]  /*2040*/  BSSY.RECONVERGENT B0, `(.L_x_11) ;  /* 0x0000012000007945 */ /* 0x000fe80003800200 */
[----:B------:R-:W-:Y:S05]  /*2050*/  BRA.U UP0, `(.L_x_30) ;  /* 0x0000000100307547 */ /* 0x000fea000b800000 */
[----:B------:R-:W-:Y:S01]  /*2060*/  ELECT P0, URZ, PT ;  /* 0x0000000000ff782f */ /* 0x000fe20003800000 */
[----:B------:R-:W-:-:S06]  /*2070*/  USHF.L.U32 UR6, UR38, 0x1f, URZ ;  /* 0x0000001f26067899 */ /* 0x000fcc00080006ff */
[----:B-1----:R-:W-:-:S06]  /*2080*/  MOV R0, UR6 ;  /* 0x0000000600007c02 */ /* 0x002fcc0008000f00 */
[----:B------:R-:W-:-:S04]  /*2090*/  @P0 IMAD.MOV.U32 R2, RZ, RZ, 0x4000 ;  /* 0x00004000ff020424 */ /* 0x000fc800078e00ff */
[----:B------:R1:W-:Y:S01]  /*20a0*/  @P0 SYNCS.ARRIVE.TRANS64 RZ, [UR5+0x20], R2 ;  /* 0x00002002ffff09a7 */ /* 0x0003e20008000005 */
[----:B------:R-:W2:Y:S02]  /*20b0*/  SYNCS.PHASECHK.TRANS64.TRYWAIT P0, [UR4+0x18], R0 ;  /* 0x00001800ff0075a7 */ /* 0x000ea40008001104 */
[----:B-12---:R-:W-:Y:S05]  /*20c0*/  @!P0 BRA `(.L_x_31) ;  /* 0x000000a400f48947 */ /* 0x006fea0003800000 */
.L_x_117:
[----:B------:R-:W-:-:S13]  /*20d0*/  ELECT P0, URZ, PT ;  /* 0x0000000000ff782f */ /* 0x000fda0003800000 */
[----:B------:R-:W-:Y:S05]  /*20e0*/  @!P0 BRA `(.L_x_32) ;  /* 0x00000000001c8947 */ /* 0x000fea0003800000 */
[----:B-1----:R-:W-:-:S04]  /*20f0*/  HFMA2 R0, -RZ, RZ, 0, -0.0 ;  /* 0x00008000ff007431 */ /* 0x002fc800000001ff */
[----:B------:R2:W-:Y:S01]  /*2100*/  SYNCS.ARRIVE.TRANS64 RZ, [UR4+0x8], R0 ;  /* 0x00000800ffff79a7 */ /* 0x0005e20008000004 */
[----:B------:R-:W-:Y:S05]  /*2110*/  BRA `(.L_x_32) ;  /* 0x0000000000107947 */ /* 0x000fea0003800000 */
.L_x_30:
[----:B------:R-:W-:-:S06]  /*2120*/  USHF.L.U32 UR5, UR38, 0x1f, URZ ;  /* 0x0000001f26057899 */ /* 0x000fcc00080006ff */
[----:B-1----:R-:W-:-:S04]  /*2130*/  MOV R0, UR5 ;  /* 0x0000000500007c02 */ /* 0x002fc80008000f00 */
[----:B------:R-:W1:Y:S02]  /*2140*/  SYNCS.PHASECHK.TRANS64.TRYWAIT P0, [UR4+0x18], R0 ;  /* 0x00001800ff0075a7 */ /* 0x000e640008001104 */
[----:B-1----:R-:W-:Y:S05]  /*2150*/  @!P0 BRA `(.L_x_33) ;  /* 0x000000a400f08947 */ /* 0x002fea0003800000 */
.L_x_32:
[----:B------:R-:W-:Y:S05]  /*2160*/  BSYNC.RECONVERGENT B0 ;  /* 0x0000000000007941 */ /* 0x000fea0003800200 */
.L_x_11:
[----:B-12---:R-:W1:Y:S02]  /*2170*/  S2R R0, SR_TID.X ;  /* 0x0000000000007919 */ /* 0x006e640000002100 */
[----:B-1----:R-:W-:-:S04]  /*2180*/  SHF.R.U32.HI R0, RZ, 0x5, R0 ;  /* 0x00000005ff007819 */ /* 0x002fc80000011600 */
[----:B------:R-:W-:-:S13]  /*2190*/  R2UR UR4, R0 ;  /* 0x00000000000472ca */ /* 0x000fda00000e0000 */
[----:B------:R-:W-:-:S09]  /*21a0*/  UISETP.NE.AND UP0, UPT, UR4, 0xc, UPT ;  /* 0x0000000c0400788c */ /* 0x000fd2000bf05270 */
[----:B------:R-:W-:Y:S05]  /*21b0*/  BRA.U UP0, `(.L_x_12) ;  /* 0x0000002d001c7547 */ /* 0x000fea000b800000 */
[----:B------:R-:W-:Y:S01]  /*21c0*/  UMOV UR6, 0x400 ;  /* 0x0000040000067882 */ /* 0x000fe20000000000 */
[----:B------:R-:W-:Y:S01]  /*21d0*/  UMOV UR4, 0x20 ;  /* 0x0000002000047882 */ /* 0x000fe20000000000 */
[----:B------:R-:W-:Y:S02]  /*21e0*/  ULEA UR6, UR16, UR6, 0x18 ;  /* 0x0000000610067291 */ /* 0x000fe4000f8ec0ff */
[----:B------:R-:W-:-:S04]  /*21f0*/  UIADD3 UR4, UPT, UPT, -UR4, 0x100000, URZ ;  /* 0x0010000004047890 */ /* 0x000fc8000fffe1ff */
[----:B------:R-:W-:Y:S02]  /*2200*/  USHF.L.U32 UR5, UR4, 0xb, URZ ;  /* 0x0000000b04057899 */ /* 0x000fe400080006ff */
[----:B------:R-:W-:Y:S01]  /*2210*/  USHF.L.U32 UR4, UR4, 0x1, URZ ;  /* 0x0000000104047899 */ /* 0x000fe200080006ff */
[----:B------:R-:W-:Y:S01]  /*2220*/  ELECT P0, URZ, PT ;  /* 0x0000000000ff782f */ /* 0x000fe20003800000 */
[----:B------:R-:W1:Y:S10]  /*2230*/  FENCE.VIEW.ASYNC.S ;  /* 0x00000000000073c6 */ /* 0x000e740000000000 */
[----:B-1----:R1:W2:Y:S01]  /*2240*/  SYNCS.EXCH.64 URZ, [UR6+0x220], UR4 ;  /* 0x0002200406ff75b2 */ /* 0x0022a20008000100 */
[----:B------:R-:W-:Y:S01]  /*2250*/  NOP ;  /* 0x0000000000007918 */ /* 0x000fe20000000000 */
[----:B------:R-:W3:-:S00]  /*2260*/  USETMAXREG.DEALLOC.CTAPOOL 0x30 ;  /* 0x00000030000079c8 */ /* 0x000ec000080e0500 */
[----:B--2---:R-:W-:Y:S01]  /*2270*/  NOP ;  /* 0x0000000000007918 */ /* 0x004fe20000000000 */
[----:B-1----:R-:W-:Y:S01]  /*2280*/  UMOV UR4, 0x40 ;  /* 0x0000004000047882 */ /* 0x002fe20000000000 */
[----:B------:R-:W-:Y:S01]  /*2290*/  UMOV UR5, 0x400 ;  /* 0x0000040000057882 */ /* 0x000fe20000000000 */
[----:B------:R-:W-:Y:S02]  /*22a0*/  ULEA UR4, UR16, UR4, 0x18 ;  /* 0x0000000410047291 */ /* 0x000fe4000f8ec0ff */
[----:B------:R-:W-:-:S07]  /*22b0*/  ULEA UR5, UR16, UR5, 0x18 ;  /* 0x0000000510057291 */ /* 0x000fce000f8ec0ff */
[----:B---3--:R-:W1:Y:S02]  /*22c0*/  LDS.U8 R0, [UR4] ;  /* 0x00000004ff007984 */ /* 0x008e640008000000 */
[----:B-1----:R-:W-:-:S13]  /*22d0*/  ISETP.NE.AND P0, PT, R0, RZ, PT ;  /* 0x000000ff0000720c */ /* 0x002fda0003f05270 */
[----:B------:R-:W-:Y:S05]  /*22e0*/  @P0 BRA `(.L_x_34) ;  /* 0x0000000400640947 */ /* 0x000fea0003800000 */
[----:B------:R-:W-:Y:S02]  /*22f0*/  ULOP3.LUT UR4, UR16, 0x1, URZ, 0xc0, !UPT ;  /* 0x0000000110047892 */ /* 0x000fe4000f8ec0ff */
[----:B------:R-:W-:Y:S02]  /*2300*/  ULOP3.LUT UR6, UR16, 0x1, URZ, 0x3c, !UPT ;  /* 0x0000000110067892 */ /* 0x000fe4000f8e3cff */
[----:B------:R-:W-:-:S09]  /*2310*/  UISETP.NE.U32.AND UP0, UPT, UR4, 0x1, UPT ;  /* 0x000000010400788c */ /* 0x000fd2000bf05070 */
[----:B------:R-:W-:Y:S05]  /*2320*/  BRA.U !UP0, `(.L_x_35) ;  /* 0x0000000108d07547 */ /* 0x000fea000b800000 */
[----:B------:R-:W-:Y:S01]  /*2330*/  ELECT P0, URZ, PT ;  /* 0x0000000000ff782f */ /* 0x000fe20003800000 */
[----:B------:R-:W-:-:S12]  /*2340*/  BSSY B0, `(.L_x_35) ;  /* 0x0000032000007945 */ /* 0x000fd80003800000 */
[----:B------:R-:W-:Y:S05]  /*2350*/  @!P0 BRA `(.L_x_36) ;  /* 0x0000000000c08947 */ /* 0x000fea0003800000 */
[----:B------:R-:W-:Y:S01]  /*2360*/  UMOV UR4, 0x10 ;  /* 0x0000001000047882 */ /* 0x000fe20000000000 */
[----:B------:R-:W-:-:S04]  /*2370*/  IMAD.U32 R4, RZ, RZ, UR16 ;  /* 0x00000010ff047e24 */ /* 0x000fc8000f8e00ff */
[----:B------:R-:W-:Y:S04]  /*2380*/  DEPBAR.LE SB1, 0x36 ;  /* 0x00009d800000791a */ /* 0x000fe80000000000 */
[----:B------:R-:W1:Y:S02]  /*2390*/  UTCATOMSWS.2CTA.FIND_AND_SET.ALIGN UP1, UR4, UR4 ;  /* 0x00000004000475e3 */ /* 0x000e640008220800 */
[----:B-1----:R-:W-:-:S04]  /*23a0*/  PLOP3.LUT P0, PT, PT, PT, UP1, 0x80, 0x8 ;  /* 0x000000000008781c */ /* 0x002fc80003f0f018 */
[----:B------:R-:W-:-:S04]  /*23b0*/  SEL R0, RZ, 0xffffffff, !P0 ;  /* 0xffffffffff007807 */ /* 0x000fc80004000000 */
[----:B------:R-:W-:Y:S01]  /*23c0*/  ISETP.NE.AND P0, PT, R0, RZ, PT ;  /* 0x000000ff0000720c */ /* 0x000fe20003f05270 */
[----:B------:R-:W-:-:S12]  /*23d0*/  IMAD.U32 R0, RZ, RZ, UR4 ;  /* 0x00000004ff007e24 */ /* 0x000fd8000f8e00ff */
[----:B------:R-:W-:Y:S05]  /*23e0*/  @P0 BRA `(.L_x_37) ;  /* 0x0000000000240947 */ /* 0x000fea0003800000 */
.L_x_38:
[----:B------:R-:W-:Y:S05]  /*23f0*/  NANOSLEEP 0x64 ;  /* 0x000000640000795d */ /* 0x000fea0003800000 */
[----:B------:R-:W-:-:S05]  /*2400*/  UMOV UR4, 0x10 ;  /* 0x0000001000047882 */ /* 0x000fca0000000000 */
[----:B------:R-:W-:Y:S04]  /*2410*/  DEPBAR.LE SB1, 0x36 ;  /* 0x00009d800000791a */ /* 0x000fe80000000000 */
[----:B------:R-:W1:Y:S02]  /*2420*/  UTCATOMSWS.2CTA.FIND_AND_SET.ALIGN UP1, UR4, UR4 ;  /* 0x00000004000475e3 */ /* 0x000e640008220800 */
[----:B-1----:R-:W-:-:S04]  /*2430*/  PLOP3.LUT P0, PT, PT, PT, UP1, 0x80, 0x8 ;  /* 0x000000000008781c */ /* 0x002fc80003f0f018 */
[----:B------:R-:W-:-:S04]  /*2440*/  SEL R0, RZ, 0xffffffff, !P0 ;  /* 0xffffffffff007807 */ /* 0x000fc80004000000 */
[----:B------:R-:W-:Y:S01]  /*2450*/  ISETP.NE.AND P0, PT, R0, RZ, PT ;  /* 0x000000ff0000720c */ /* 0x000fe20003f05270 */
[----:B------:R-:W-:-:S12]  /*2460*/  IMAD.U32 R0, RZ, RZ, UR4 ;  /* 0x00000004ff007e24 */ /* 0x000fd8000f8e00ff */
[----:B------:R-:W-:Y:S05]  /*2470*/  @!P0 BRA `(.L_x_38) ;  /* 0xfffffffc00dc8947 */ /* 0x000fea000383ffff */
.L_x_37:
[----:B------:R-:W-:Y:S01]  /*2480*/  MOV R7, 0x60 ;  /* 0x0000006000077802 */ /* 0x000fe20000000f00 */
[----:B------:R-:W-:Y:S01]  /*2490*/  IMAD.U32 R8, RZ, RZ, UR5 ;  /* 0x00000005ff087e24 */ /* 0x000fe2000f8e00ff */
[----:B------:R-:W-:Y:S01]  /*24a0*/  MOV R2, 0x58 ;  /* 0x0000005800027802 */ /* 0x000fe20000000f00 */
[----:B------:R-:W-:Y:S01]  /*24b0*/  IMAD.U32 R6, RZ, RZ, UR6 ;  /* 0x00000006ff067e24 */ /* 0x000fe2000f8e00ff */
[C---:B------:R-:W-:Y:S02]  /*24c0*/  LEA R7, R4.reuse, R7, 0x18 ;  /* 0x0000000704077211 */ /* 0x040fe400078ec0ff */
[----:B------:R-:W-:-:S03]  /*24d0*/  LEA R4, R4, R2, 0x18 ;  /* 0x0000000204047211 */ /* 0x000fc600078ec0ff */
[----:B------:R-:W1:Y:S02]  /*24e0*/  LDS R3, [R7] ;  /* 0x0000000007037984 */ /* 0x000e640000000800 */
[----:B-1----:R-:W-:-:S04]  /*24f0*/  IMAD.U32 R2, R3, -0x80000000, RZ ;  /* 0x8000000003027824 */ /* 0x002fc800078e00ff */
[----:B------:R-:W1:Y:S02]  /*2500*/  SYNCS.PHASECHK.TRANS64.TRYWAIT P0, [R4+URZ], R2 ;  /* 0x00000002040075a7 */ /* 0x000e6400080011ff */
[----:B-1----:R-:W-:Y:S05]  /*2510*/  @P0 BRA `(.L_x_39) ;  /* 0x0000000000080947 */ /* 0x002fea0003800000 */
[----:B------:R-:W1:Y:S02]  /*2520*/  SYNCS.PHASECHK.TRANS64.TRYWAIT P0, [R4+URZ], R2 ;  /* 0x00000002040075a7 */ /* 0x000e6400080011ff */
[----:B-1----:R-:W-:Y:S05]  /*2530*/  @!P0 BRA `(.L_x_40) ;  /* 0x000000a4001c8947 */ /* 0x002fea0003800000 */
.L_x_39:
[----:B------:R-:W-:Y:S01]  /*2540*/  VIADD R2, R8, 0x228 ;  /* 0x0000022808027836 */ /* 0x000fe20000000000 */
[----:B-1----:R-:W-:Y:S01]  /*2550*/  PRMT R3, R6, 0x654, R4 ;  /* 0x0000065406037816 */ /* 0x002fe20000000004 */
[----:B------:R-:W-:Y:S02]  /*2560*/  IMAD.MOV.U32 R9, RZ, RZ, 0x4 ;  /* 0x00000004ff097424 */ /* 0x000fe400078e00ff */
[----:B------:R-:W-:Y:S01]  /*2570*/  IMAD.SHL.U32 R4, R0, 0x20, RZ ;  /* 0x0000002000047824 */ /* 0x000fe200078e00ff */
[----:B------:R-:W-:Y:S01]  /*2580*/  PRMT R2, R6, 0x654, R2 ;  /* 0x0000065406027816 */ /* 0x000fe20000000002 */
[----:B------:R1:W-:Y:S01]  /*2590*/  SYNCS.ARRIVE.TRANS64.RED RZ, [R3+URZ], R9 ;  /* 0x0000000903ff79a7 */ /* 0x0003e200080004ff */
[----:B------:R-:W-:Y:S01]  /*25a0*/  IMAD.MOV.U32 R8, RZ, RZ, 0x1 ;  /* 0x00000001ff087424 */ /* 0x000fe200078e00ff */
[----:B------:R-:W-:Y:S01]  /*25b0*/  MOV R6, 0xffff ;  /* 0x0000ffff00067802 */ /* 0x000fe20000000f00 */
[----:B------:R2:W-:Y:S03]  /*25c0*/  STS [UR5+0x228], R4 ;  /* 0x00022804ff007988 */ /* 0x0005e60008000805 */
[----:B------:R-:W-:Y:S01]  /*25d0*/  SHF.L.U32 R6, R6, R0, RZ ;  /* 0x0000000006067219 */ /* 0x000fe200000006ff */
[----:B------:R1:W-:Y:S01]  /*25e0*/  STAS [R2.64], R0 ;  /* 0x0000000002007dbd */ /* 0x0003e2000c0008ff */
[----:B------:R-:W-:-:S02]  /*25f0*/  UMOV UR4, 0x50 ;  /* 0x0000005000047882 */ /* 0x000fc40000000000 */
[----:B------:R-:W-:Y:S01]  /*2600*/  ULEA UR4, UR16, UR4, 0x18 ;  /* 0x0000000410047291 */ /* 0x000fe2000f8ec0ff */
[----:B--2---:R-:W-:-:S04]  /*2610*/  IADD3 R4, PT, PT, R0, 0x10, RZ ;  /* 0x0000001000047810 */ /* 0x004fc80007ffe0ff */
[----:B------:R-:W-:-:S04]  /*2620*/  SHF.L.U32 R4, R8, R4, RZ ;  /* 0x0000000408047219 */ /* 0x000fc800000006ff */
[----:B------:R-:W-:-:S05]  /*2630*/  LOP3.LUT R6, R4, R6, RZ, 0xfc, !PT ;  /* 0x0000000604067212 */ /* 0x000fca00078efcff */
[----:B------:R1:W-:Y:S04]  /*2640*/  ATOMS.OR RZ, [UR4], R6 ;  /* 0x00000006ffff798c */ /* 0x0003e8000b000004 */
[----:B------:R1:W-:Y:S02]  /*2650*/  ATOMS.XOR RZ, [R7], R8 ;  /* 0x0000000807ff738c */ /* 0x0003e40003800000 */
.L_x_36:
[----:B------:R-:W-:Y:S05]  /*2660*/  BSYNC B0 ;  /* 0x0000000000007941 */ /* 0x000fea0003800000 */
.L_x_35:
[----:B------:R-:W-:Y:S05]  /*2670*/  BRA.U UP0, `(.L_x_41) ;  /* 0x0000000100907547 */ /* 0x000fea000b800000 */
[----:B------:R-:W-:Y:S05]  /*2680*/  WARPSYNC.ALL ;  /* 0x0000000000007948 */ /* 0x000fea0003800000 */
[----:B------:R-:W-:Y:S01]  /*2690*/  NOP ;  /* 0x0000000000007918 */ /* 0x000fe20000000000 */
[----:B------:R-:W-:-:S13]  /*26a0*/  ELECT P0, URZ, PT ;  /* 0x0000000000ff782f */ /* 0x000fda0003800000 */
[----:B------:R-:W-:Y:S05]  /*26b0*/  @!P0 BRA `(.L_x_41) ;  /* 0x0000000000808947 */ /* 0x000fea0003800000 */
[----:B------:R-:W-:Y:S01]  /*26c0*/  IMAD.U32 R4, RZ, RZ, UR16 ;  /* 0x00000010ff047e24 */ /* 0x000fe2000f8e00ff */
[----:B-1----:R-:W-:Y:S02]  /*26d0*/  MOV R6, 0x60 ;  /* 0x0000006000067802 */ /* 0x002fe40000000f00 */
[----:B------:R-:W-:Y:S02]  /*26e0*/  MOV R0, 0x58 ;  /* 0x0000005800007802 */ /* 0x000fe40000000f00 */
        /* <DEDUP_REMOVED lines=8> */
.L_x_42:
[----:B------:R-:W2:Y:S01]  /*2770*/  LDS R0, [UR5+0x228] ;  /* 0x00022805ff007984 */ /* 0x000ea20008000800 */
[----:B------:R-:W-:Y:S02]  /*2780*/  HFMA2 R8, -RZ, RZ, 0, 5.9604644775390625e-08 ;  /* 0x00000001ff087431 */ /* 0x000fe400000001ff */
[----:B-1----:R-:W-:Y:S02]  /*2790*/  IMAD.MOV.U32 R3, RZ, RZ, 0xffff ;  /* 0x0000ffffff037424 */ /* 0x002fe400078e00ff */
[----:B--2---:R-:W-:-:S03]  /*27a0*/  IMAD.SHL.U32 R7, R0, 0x20, RZ ;  /* 0x0000002000077824 */ /* 0x004fc600078e00ff */
[----:B------:R-:W-:Y:S01]  /*27b0*/  SHF.L.U32 R3, R3, R0, RZ ;  /* 0x0000000003037219 */ /* 0x000fe200000006ff */
[----:B------:R-:W-:Y:S01]  /*27c0*/  VIADD R2, R0, 0x10 ;  /* 0x0000001000027836 */ /* 0x000fe20000000000 */
[----:B------:R-:W-:Y:S01]  /*27d0*/  MOV R0, UR6 ;  /* 0x0000000600007c02 */ /* 0x000fe20008000f00 */
[----:B------:R2:W-:Y:S01]  /*27e0*/  STS [UR5+0x228], R7 ;  /* 0x00022807ff007988 */ /* 0x0005e20008000805 */
[----:B------:R-:W-:Y:S02]  /*27f0*/  UMOV UR4, 0x50 ;  /* 0x0000005000047882 */ /* 0x000fe40000000000 */
[----:B------:R-:W-:Y:S01]  /*2800*/  SHF.L.U32 R2, R8, R2, RZ ;  /* 0x0000000208027219 */ /* 0x000fe200000006ff */
[----:B------:R-:W-:Y:S01]  /*2810*/  ULEA UR4, UR16, UR4, 0x18 ;  /* 0x0000000410047291 */ /* 0x000fe2000f8ec0ff */
[----:B------:R-:W-:Y:S02]  /*2820*/  PRMT R4, R0, 0x654, R4 ;  /* 0x0000065400047816 */ /* 0x000fe40000000004 */
[----:B------:R-:W-:-:S06]  /*2830*/  LOP3.LUT R3, R2, R3, RZ, 0xfc, !PT ;  /* 0x0000000302037212 */ /* 0x000fcc00078efcff */
[----:B------:R2:W-:Y:S01]  /*2840*/  ATOMS.OR RZ, [UR4], R3 ;  /* 0x00000003ffff798c */ /* 0x0005e2000b000004 */
[----:B------:R2:W-:Y:S03]  /*2850*/  SYNCS.ARRIVE.TRANS64.RED.A1T0 RZ, [R4+URZ], RZ ;  /* 0x000000ff04ff79a7 */ /* 0x0005e600081004ff */
[----:B------:R2:W-:Y:S01]  /*2860*/  ATOMS.XOR RZ, [R6], R8 ;  /* 0x0000000806ff738c */ /* 0x0005e20003800000 */
[----:B------:R-:W-:Y:S05]  /*2870*/  BRA `(.L_x_41) ;  /* 0x0000000000107947 */ /* 0x000fea0003800000 */
.L_x_34:
[----:B------:R-:W-:Y:S02]  /*2880*/  MOV R0, 0xffffffff ;  /* 0xffffffff00007802 */ /* 0x000fe40000000f00 */
[----:B------:R-:W-:-:S03]  /*2890*/  MOV R2, 0x28c0 ;  /* 0x000028c000027802 */ /* 0x000fc60000000f00 */
[----:B------:R1:W-:Y:S04]  /*28a0*/  STS [UR5+0x228], R0 ;  /* 0x00022800ff007988 */ /* 0x0003e80008000805 */
[----:B-1----:R-:W-:Y:S05]  /*28b0*/  CALL.REL.NOINC `($__internal_1_$__cuda_sm10x_tcgen05_guardrail_trap_phase_invalid_during_alloc) ;  /* 0x000000ac00f47944 */ /* 0x002fea0003c00000 */
.L_x_41:
[----:B------:R-:W-:Y:S05]  /*28c0*/  WARPSYNC.ALL ;  /* 0x0000000000007948 */ /* 0x000fea0003800000 */
[----:B------:R-:W-:Y:S01]  /*28d0*/  NOP ;  /* 0x0000000000007918 */ /* 0x000fe20000000000 */
[----:B-12---:R-:W2:Y:S01]  /*28e0*/  LDL R3, [R1] ;  /* 0x0000000001037983 */ /* 0x006ea20000100800 */
[----:B------:R-:W1:Y:S01]  /*28f0*/  S2UR UR4, SR_CgaCtaId ;  /* 0x00000000000479c3 */ /* 0x000e620000008800 */
[----:B------:R-:W-:Y:S01]  /*2900*/  UMOV UR15, 0x400 ;  /* 0x00000400000f7882 */ /* 0x000fe20000000000 */
[----:B------:R-:W3:Y:S01]  /*2910*/  LDCU UR5, c[0x0][0x624] ;  /* 0x0000c480ff0577ac */ /* 0x000ee20008000800 */
[----:B-1----:R-:W-:-:S05]  /*2920*/  IMAD.U32 R27, RZ, RZ, UR4 ;  /* 0x00000004ff1b7e24 */ /* 0x002fca000f8e00ff */
[----:B------:R-:W-:-:S13]  /*2930*/  R2UR UR4, R27 ;  /* 0x000000001b0472ca */ /* 0x000fda00000e0000 */
[----:B------:R-:W-:Y:S01]  /*2940*/  ULEA UR15, UR4, UR15, 0x18 ;  /* 0x0000000f040f7291 */ /* 0x000fe2000f8ec0ff */
[----:B------:R-:W-:Y:S03]  /*2950*/  BAR.SYNC.DEFER_BLOCKING 0x2, 0x1a0 ;  /* 0x0086800000007b1d */ /* 0x000fe60000010000 */
[----:B------:R-:W-:-:S04]  /*2960*/  UIADD3 UR4, UPT, UPT, UR15, 0xcc00, URZ ;  /* 0x0000cc000f047890 */ /* 0x000fc8000fffe0ff */
[----:B------:R-:W-:-:S04]  /*2970*/  USHF.R.U32.HI UR4, URZ, 0x4, UR4 ;  /* 0x00000004ff047899 */ /* 0x000fc80008011604 */
[----:B------:R-:W-:-:S04]  /*2980*/  ULOP3.LUT UR4, UR4, 0x3fc0, URZ, 0xc0, !UPT ;  /* 0x00003fc004047892 */ /* 0x000fc8000f8ec0ff */
[----:B------:R-:W-:-:S06]  /*2990*/  ULOP3.LUT UR4, UR4, 0x10000, URZ, 0xfc, !UPT ;  /* 0x0001000004047892 */ /* 0x000fcc000f8efcff */
[----:B------:R-:W-:Y:S01]  /*29a0*/  IMAD.U32 R2, RZ, RZ, UR4 ;  /* 0x00000004ff027e24 */ /* 0x000fe2000f8e00ff */
[----:B------:R-:W1:Y:S04]  /*29b0*/  LDS R0, [UR15+0x228] ;  /* 0x0002280fff007984 */ /* 0x000e680008000800 */
[----:B------:R-:W-:Y:S02]  /*29c0*/  R2UR UR44, R2 ;  /* 0x00000000022c72ca */ /* 0x000fe400000e0000 */
[----:B-1----:R-:W-:-:S13]  /*29d0*/  R2UR UR4, R0 ;  /* 0x00000000000472ca */ /* 0x002fda00000e0000 */
[----:B------:R-:W-:Y:S01]  /*29e0*/  IMAD.U32 R28, RZ, RZ, UR4 ;  /* 0x00000004ff1c7e24 */ /* 0x000fe2000f8e00ff */
[----:B--2---:R-:W-:-:S13]  /*29f0*/  R2UR UR6, R3 ;  /* 0x00000000030672ca */ /* 0x004fda00000e0000 */
[----:B---3--:R-:W-:-:S09]  /*2a00*/  UISETP.GE.AND UP0, UPT, UR6, UR5, UPT ;  /* 0x000000050600728c */ /* 0x008fd2000bf06270 */
[----:B------:R-:W-:Y:S05]  /*2a10*/  BRA.U UP0, `(.L_x_44) ;  /* 0x0000001d00f87547 */ /* 0x000fea000b800000 */
[----:B------:R-:W-:Y:S01]  /*2a20*/  R2UR UR4, R5 ;  /* 0x00000000050472ca */ /* 0x000fe200000e0000 */
[----:B------:R-:W1:Y:S01]  /*2a30*/  LDCU UR7, c[0x0][0x38c] ;  /* 0x00007180ff0777ac */ /* 0x000e620008000800 */
[----:B------:R-:W-:Y:S02]  /*2a40*/  ULOP3.LUT UR6, UR54, 0xffff, URZ, 0xc0, !UPT ;  /* 0x0000ffff36067892 */ /* 0x000fe4000f8ec0ff */
[----:B------:R-:W-:Y:S02]  /*2a50*/  ULOP3.LUT UR5, UR54, 0xffff, URZ, 0xc0, !UPT ;  /* 0x0000ffff36057892 */ /* 0x000fe4000f8ec0ff */
[----:B------:R-:W-:Y:S02]  /*2a60*/  ULOP3.LUT UR55, UR54, 0xffff, URZ, 0xc0, !UPT ;  /* 0x0000ffff36377892 */ /* 0x000fe4000f8ec0ff */
[----:B------:R-:W-:Y:S01]  /*2a70*/  MOV R9, UR6 ;  /* 0x0000000600097c02 */ /* 0x000fe20008000f00 */
[----:B------:R-:W-:Y:S01]  /*2a80*/  UIADD3 UR6, UPT, UPT, UR15, 0x10, URZ ;  /* 0x000000100f067890 */ /* 0x000fe2000fffe0ff */
[----:B------:R-:W-:-:S03]  /*2a90*/  IMAD.U32 R8, RZ, RZ, UR5 ;  /* 0x00000005ff087e24 */ /* 0x000fc6000f8e00ff */
[----:B------:R-:W-:Y:S02]  /*2aa0*/  UISETP.NE.AND UP0, UPT, UR4, URZ, UPT ;  /* 0x000000ff0400728c */ /* 0x000fe4000bf05270 */
[----:B------:R-:W-:Y:S02]  /*2ab0*/  ULOP3.LUT UR4, UR54, 0xffff, URZ, 0xc0, !UPT ;  /* 0x0000ffff36047892 */ /* 0x000fe4000f8ec0ff */
[----:B------:R-:W-:Y:S01]  /*2ac0*/  UIADD3 UR5, UPT, UPT, UR15, 0x160, URZ ;  /* 0x000001600f057890 */ /* 0x000fe2000fffe0ff */
[----:B------:R-:W-:Y:S01]  /*2ad0*/  MOV R13, UR6 ;  /* 0x00000006000d7c02 */ /* 0x000fe20008000f00 */
[----:B-1----:R-:W-:Y:S02]  /*2ae0*/  UIADD3 UR6, UPT, UPT, UR7, -0x1, URZ ;  /* 0xffffffff07067890 */ /* 0x002fe4000fffe0ff */
[----:B------:R-:W-:Y:S01]  /*2af0*/  IMAD.U32 R14, RZ, RZ, UR4 ;  /* 0x00000004ff0e7e24 */ /* 0x000fe2000f8e00ff */
[----:B------:R-:W-:Y:S01]  /*2b00*/  MOV R7, UR4 ;  /* 0x0000000400077c02 */ /* 0x000fe20008000f00 */
[----:B------:R-:W-:Y:S01]  /*2b10*/  UISETP.GT.AND UP1, UPT, UR7, URZ, UPT ;  /* 0x000000ff0700728c */ /* 0x000fe2000bf24270 */
[----:B------:R-:W-:Y:S01]  /*2b20*/  R2UR UR4, R3 ;  /* 0x00000000030472ca */ /* 0x000fe200000e0000 */
[----:B------:R-:W-:Y:S01]  /*2b30*/  ULOP3.LUT UR53, UR54, 0xffff, URZ, 0xc0, !UPT ;  /* 0x0000ffff36357892 */ /* 0x000fe2000f8ec0ff */
[----:B------:R-:W-:Y:S01]  /*2b40*/  MOV R16, UR5 ;  /* 0x0000000500107c02 */ /* 0x000fe20008000f00 */
[----:B------:R-:W-:-:S02]  /*2b50*/  UIADD3 UR5, UPT, UPT, -UR7, URZ, URZ ;  /* 0x000000ff07057290 */ /* 0x000fc4000fffe1ff */
[----:B------:R-:W-:Y:S02]  /*2b60*/  UIADD3 UR42, UPT, UPT, UR44, 0x2, URZ ;  /* 0x000000022c2a7890 */ /* 0x000fe4000fffe0ff */
[----:B------:R-:W-:Y:S02]  /*2b70*/  USHF.R.S32.HI UR5, URZ, 0x1f, UR5 ;  /* 0x0000001fff057899 */ /* 0x000fe40008011405 */
[----:B------:R-:W-:Y:S02]  /*2b80*/  UIADD3 UR40, UPT, UPT, UR44, 0x4, URZ ;  /* 0x000000042c287890 */ /* 0x000fe4000fffe0ff */
[----:B------:R-:W-:Y:S02]  /*2b90*/  ULEA.HI UR5, UR5, -UR7, URZ, 0x7 ;  /* 0x8000000705057291 */ /* 0x000fe4000f8f38ff */
[----:B------:R-:W-:Y:S01]  /*2ba0*/  IMAD.U32 R4, RZ, RZ, UR4 ;  /* 0x00000004ff047e24 */ /* 0x000fe2000f8e00ff */
[----:B------:R-:W-:Y:S02]  /*2bb0*/  UIADD3 UR4, UPT, UPT, UR15, 0x168, URZ ;  /* 0x000001680f047890 */ /* 0x000fe4000fffe0ff */
[----:B------:R-:W-:-:S02]  /*2bc0*/  USHF.R.S32.HI UR5, URZ, 0x7, UR5 ;  /* 0x00000007ff057899 */ /* 0x000fc40008011405 */
[----:B------:R-:W-:Y:S02]  /*2bd0*/  UIADD3 UR38, UPT, UPT, UR44, 0x6, URZ ;  /* 0x000000062c267890 */ /* 0x000fe4000fffe0ff */
[----:B------:R-:W-:Y:S01]  /*2be0*/  IMAD.U32 R15, RZ, RZ, UR4 ;  /* 0x00000004ff0f7e24 */ /* 0x000fe2000f8e00ff */
[----:B------:R-:W-:Y:S01]  /*2bf0*/  UIADD3 UR4, UPT, UPT, UR15, 0x18, URZ ;  /* 0x000000180f047890 */ /* 0x000fe2000fffe0ff */
[----:B------:R-:W-:Y:S01]  /*2c00*/  UMOV UR22, URZ ;  /* 0x000000ff00167c82 */ /* 0x000fe20008000000 */
[----:B------:R-:W-:Y:S01]  /*2c10*/  UMOV UR20, URZ ;  /* 0x000000ff00147c82 */ /* 0x000fe20008000000 */
[----:B------:R-:W-:Y:S01]  /*2c20*/  UMOV UR50, URZ ;  /* 0x000000ff00327c82 */ /* 0x000fe20008000000 */
[----:B------:R-:W-:Y:S02]  /*2c30*/  UMOV UR57, URZ ;  /* 0x000000ff00397c82 */ /* 0x000fe40008000000 */
[----:B------:R-:W-:Y:S01]  /*2c40*/  IMAD.U32 R12, RZ, RZ, UR4 ;  /* 0x00000004ff0c7e24 */ /* 0x000fe2000f8e00ff */
[----:B------:R-:W-:-:S02]  /*2c50*/  USHF.R.S32.HI UR4, URZ, 0x1f, UR6 ;  /* 0x0000001fff047899 */ /* 0x000fc40008011406 */
[----:B------:R-:W-:Y:S02]  /*2c60*/  UIADD3 UR51, UPT, UPT, UR15, 0x20, URZ ;  /* 0x000000200f337890 */ /* 0x000fe4000fffe0ff */
[----:B------:R-:W-:Y:S02]  /*2c70*/  ULEA.HI UR4, UR4, UR6, URZ, 0x7 ;  /* 0x0000000604047291 */ /* 0x000fe4000f8f38ff */
[----:B------:R-:W-:Y:S02]  /*2c80*/  UIADD3 UR6, UPT, UPT, UR15, 0x1a0, URZ ;  /* 0x000001a00f067890 */ /* 0x000fe4000fffe0ff */
[----:B------:R-:W-:Y:S02]  /*2c90*/  USHF.R.S32.HI UR52, URZ, 0x7, UR4 ;  /* 0x00000007ff347899 */ /* 0x000fe40008011404 */
[----:B------:R-:W-:Y:S02]  /*2ca0*/  UIADD3 UR4, UPT, UPT, UR15, 0x1a8, URZ ;  /* 0x000001a80f047890 */ /* 0x000fe4000fffe0ff */
[----:B------:R-:W-:Y:S01]  /*2cb0*/  MOV R11, UR6 ;  /* 0x00000006000b7c02 */ /* 0x000fe20008000f00 */
[----:B------:R-:W-:-:S02]  /*2cc0*/  UIADD3 UR56, UPT, UPT, UR15, 0x160, URZ ;  /* 0x000001600f387890 */ /* 0x000fc4000fffe0ff */
[----:B------:R-:W-:Y:S01]  /*2cd0*/  UIADD3 UR54, UPT, UPT, UR15, 0x168, URZ ;  /* 0x000001680f367890 */ /* 0x000fe2000fffe0ff */
[----:B------:R-:W-:Y:S01]  /*2ce0*/  IMAD.U32 R10, RZ, RZ, UR4 ;  /* 0x00000004ff0a7e24 */ /* 0x000fe2000f8e00ff */
[----:B------:R-:W-:Y:S01]  /*2cf0*/  UMOV UR45, 0x40004040 ;  /* 0x40004040002d7882 */ /* 0x000fe20000000000 */
[----:B------:R-:W-:Y:S01]  /*2d00*/  UMOV UR43, 0x40004040 ;  /* 0x40004040002b7882 */ /* 0x000fe20000000000 */
[----:B------:R-:W-:Y:S01]  /*2d10*/  @!UP1 ULOP3.LUT UR52, URZ, UR5, URZ, 0x33, !UPT ;  /* 0x00000005ff349292 */ /* 0x000fe2000f8e33ff */
[----:B------:R-:W-:Y:S01]  /*2d20*/  UMOV UR41, 0x40004040 ;  /* 0x4000404000297882 */ /* 0x000fe20000000000 */
        /* <DEDUP_REMOVED lines=20> */
[----:B------:R-:W-:-:S05]  /*2e70*/  UMOV UR59, 0x10200490 ;  /* 0x10200490003b7882 */ /* 0x000fca0000000000 */
.L_x_62:
[----:B------:R-:W1:Y:S02]  /*2e80*/  S2UR UR4, SR_CgaSize ;  /* 0x00000000000479c3 */ /* 0x000e640000008a00 */
[----:B-1----:R-:W-:-:S12]  /*2e90*/  UIMAD UR4, UR4, -0xa0, URZ ;  /* 0xffffff60040478a4 */ /* 0x002fd8000f8e02ff */
[----:B------:R-:W1:Y:S01]  /*2ea0*/  LDCU UR4, c[0x0][UR4+0x2c0] ;  /* 0x00005800040477ac */ /* 0x000e620008000800 */
[----:B------:R-:W-:-:S13]  /*2eb0*/  R2UR UR5, R4 ;  /* 0x00000000040572ca */ /* 0x000fda00000e0000 */
[----:B-1----:R-:W-:-:S06]  /*2ec0*/  UIADD3 UR4, UPT, UPT, UR4, UR5, URZ ;  /* 0x0000000504047290 */ /* 0x002fcc000fffe0ff */
[----:B------:R-:W-:Y:S01]  /*2ed0*/  IMAD.U32 R6, RZ, RZ, UR4 ;  /* 0x00000004ff067e24 */ /* 0x000fe2000f8e00ff */
[----:B------:R-:W-:Y:S01]  /*2ee0*/  MOV R4, UR4 ;  /* 0x0000000400047c02 */ /* 0x000fe20008000f00 */
[----:B------:R-:W-:Y:S06]  /*2ef0*/  BRA.U UP0, `(.L_x_45) ;  /* 0x0000001900b07547 */ /* 0x000fec000b800000 */
[----:B------:R-:W-:-:S06]  /*2f00*/  USHF.L.U32 UR14, UR57, 0x1f, URZ ;  /* 0x0000001f390e7899 */ /* 0x000fcc00080006ff */
[----:B------:R-:W-:-:S04]  /*2f10*/  MOV R0, UR14 ;  /* 0x0000000e00007c02 */ /* 0x000fc80008000f00 */
[----:B------:R-:W1:Y:S02]  /*2f20*/  SYNCS.PHASECHK.TRANS64.TRYWAIT P0, [UR15], R0 ;  /* 0x00000000ff0075a7 */ /* 0x000e64000800110f */
[----:B-1----:R-:W-:Y:S05]  /*2f30*/  @!P0 BRA `(.L_x_46) ;  /* 0x0000009800cc8947 */ /* 0x002fea0003800000 */
.L_x_122:
[----:B------:R-:W-:Y:S02]  /*2f40*/  USHF.L.U32 UR4, UR22, 0x1f, URZ ;  /* 0x0000001f16047899 */ /* 0x000fe400080006ff */
[----:B------:R-:W-:-:S04]  /*2f50*/  ULEA UR21, UR20, UR15, 0x3 ;  /* 0x0000000f14157291 */ /* 0x000fc8000f8e18ff */
[----:B-1----:R-:W-:-:S05]  /*2f60*/  MOV R0, UR4 ;  /* 0x0000000400007c02 */ /* 0x002fca0008000f00 */
[----:B------:R-:W1:Y:S02]  /*2f70*/  SYNCS.PHASECHK.TRANS64.TRYWAIT P0, [UR21+0x20], R0 ;  /* 0x00002000ff0075a7 */ /* 0x000e640008001115 */
[----:B-1----:R-:W-:Y:S05]  /*2f80*/  @!P0 BRA `(.L_x_47) ;  /* 0x0000009800d88947 */ /* 0x002fea0003800000 */
.L_x_124:
[----:B------:R-:W-:Y:S01]  /*2f90*/  ULEA UR4, UR20, UR15, 0xd ;  /* 0x0000000f14047291 */ /* 0x000fe2000f8e68ff */
[----:B-1----:R-:W-:Y:S01]  /*2fa0*/  IMAD.MOV.U32 R0, RZ, RZ, RZ ;  /* 0x000000ffff007224 */ /* 0x002fe200078e00ff */
[----:B------:R-:W-:Y:S01]  /*2fb0*/  UMOV UR5, UR45 ;  /* 0x0000002d00057c82 */ /* 0x000fe20008000000 */
[----:B------:R-:W-:Y:S01]  /*2fc0*/  UMOV UR24, 0x0 ;  /* 0x0000000000187882 */ /* 0x000fe20000000000 */
[----:B------:R-:W-:Y:S01]  /*2fd0*/  UIADD3 UR4, UPT, UPT, UR4, 0x10c00, URZ ;  /* 0x00010c0004047890 */ /* 0x000fe2000fffe0ff */
[----:B------:R-:W-:Y:S01]  /*2fe0*/  R2UR UR26, R16 ;  /* 0x00000000101a72ca */ /* 0x000fe200000e0000 */
[----:B------:R-:W-:Y:S01]  /*2ff0*/  UMOV UR25, 0x10200490 ;  /* 0x1020049000197882 */ /* 0x000fe20000000000 */
[C---:B------:R-:W-:Y:S01]  /*3000*/  R2UR UR6, R0.reuse ;  /* 0x00000000000672ca */ /* 0x040fe200000e0000 */
[----:B------:R-:W-:Y:S01]  /*3010*/  USHF.R.U32.HI UR4, URZ, 0x4, UR4 ;  /* 0x00000004ff047899 */ /* 0x000fe20008011604 */
[C---:B------:R-:W-:Y:S01]  /*3020*/  R2UR UR12, R0.reuse ;  /* 0x00000000000c72ca */ /* 0x040fe200000e0000 */
[----:B------:R-:W-:Y:S01]  /*3030*/  UMOV UR9, 0x40004040 ;  /* 0x4000404000097882 */ /* 0x000fe20000000000 */
[----:B------:R-:W-:Y:S01]  /*3040*/  R2UR UR23, R0 ;  /* 0x00000000001772ca */ /* 0x000fe200000e0000 */
[----:B------:R-:W-:-:S02]  /*3050*/  ULOP3.LUT UR8, UR4, 0x3fc0, URZ, 0xc0, !UPT ;  /* 0x00003fc004087892 */ /* 0x000fc4000f8ec0ff */
[----:B------:R-:W-:Y:S02]  /*3060*/  UIADD3 UR4, UPT, UPT, UR44, -0x400, URZ ;  /* 0xfffffc002c047890 */ /* 0x000fe4000fffe0ff */
[----:B------:R-:W-:Y:S02]  /*3070*/  ULOP3.LUT UR8, UR8, 0x10000, URZ, 0xfc, !UPT ;  /* 0x0001000008087892 */ /* 0x000fe4000f8efcff */
[----:B------:R-:W-:Y:S02]  /*3080*/  UIADD3 UR10, UPT, UPT, UR42, -0x400, URZ ;  /* 0xfffffc002a0a7890 */ /* 0x000fe4000fffe0ff */
[----:B------:R-:W-:Y:S02]  /*3090*/  UIADD3 UR18, UPT, UPT, UR8, 0x2, URZ ;  /* 0x0000000208127890 */ /* 0x000fe4000fffe0ff */
[----:B------:R-:W-:Y:S01]  /*30a0*/  UIADD3 UR16, UPT, UPT, UR8, 0x4, URZ ;  /* 0x0000000408107890 */ /* 0x000fe2000fffe0ff */
[----:B------:R-:W-:Y:S02]  /*30b0*/  UMOV UR11, UR43 ;  /* 0x0000002b000b7c82 */ /* 0x000fe40008000000 */
[----:B------:R1:W-:Y:S01]  /*30c0*/  UTCHMMA.2CTA gdesc[UR4], gdesc[UR8], tmem[UR6], tmem[UR24], idesc[UR25], !UPT ;  /* 0x00ff1808040075ea */ /* 0x0003e2000fa00006 */
[----:B------:R-:W-:Y:S01]  /*30d0*/  UMOV UR19, 0x40004040 ;  /* 0x4000404000137882 */ /* 0x000fe20000000000 */
[----:B------:R-:W-:Y:S01]  /*30e0*/  UMOV UR7, UR41 ;  /* 0x0000002900077c82 */ /* 0x000fe20008000000 */
[----:B------:R-:W-:Y:S01]  /*30f0*/  UMOV UR17, 0x40004040 ;  /* 0x4000404000117882 */ /* 0x000fe20000000000 */
[----:B------:R2:W-:Y:S01]  /*3100*/  UTCHMMA.2CTA gdesc[UR10], gdesc[UR18], tmem[UR12], tmem[UR24], idesc[UR25], UPT ;  /* 0x00ff18120a0075ea */ /* 0x0005e2000ba0000c */
[----:B------:R-:W-:Y:S01]  /*3110*/  UIADD3 UR44, UPT, UPT, UR4, 0x400, URZ ;  /* 0x00000400042c7890 */ /* 0x000fe2000fffe0ff */
[----:B------:R-:W-:Y:S01]  /*3120*/  UMOV UR45, UR5 ;  /* 0x00000005002d7c82 */ /* 0x000fe20008000000 */
[----:B------:R-:W-:Y:S01]  /*3130*/  UMOV UR28, 0x0 ;  /* 0x00000000001c7882 */ /* 0x000fe20000000000 */
[----:B------:R-:W-:Y:S01]  /*3140*/  UMOV UR29, 0x10200490 ;  /* 0x10200490001d7882 */ /* 0x000fe20000000000 */
[----:B------:R-:W-:Y:S01]  /*3150*/  UMOV UR13, 0x40004040 ;  /* 0x40004040000d7882 */ /* 0x000fe20000000000 */
[----:B-1----:R-:W-:-:S02]  /*3160*/  UIADD3 UR6, UPT, UPT, UR40, -0x400, URZ ;  /* 0xfffffc0028067890 */ /* 0x002fc4000fffe0ff */
[----:B------:R-:W-:Y:S02]  /*3170*/  UIADD3 UR4, UPT, UPT, UR38, -0x400, URZ ;  /* 0xfffffc0026047890 */ /* 0x000fe4000fffe0ff */
[----:B--2---:R-:W-:Y:S01]  /*3180*/  UIADD3 UR12, UPT, UPT, UR8, 0x6, URZ ;  /* 0x00000006080c7890 */ /* 0x004fe2000fffe0ff */
[----:B------:R-:W-:-:S04]  /*3190*/  UMOV UR5, UR39 ;  /* 0x0000002700057c82 */ /* 0x000fc80008000000 */
[----:B------:R1:W-:Y:S02]  /*31a0*/  UTCHMMA.2CTA gdesc[UR6], gdesc[UR16], tmem[UR23], tmem[UR24], idesc[UR25], UPT ;  /* 0x00ff1810060075ea */ /* 0x0003e4000ba00017 */
[----:B-1----:R-:W-:Y:S01]  /*31b0*/  R2UR UR24, R0 ;  /* 0x00000000001872ca */ /* 0x002fe200000e0000 */
[----:B------:R-:W-:Y:S01]  /*31c0*/  IMAD.U32 R0, RZ, RZ, UR14 ;  /* 0x0000000eff007e24 */ /* 0x000fe2000f8e00ff */
[----:B------:R-:W-:-:S11]  /*31d0*/  UMOV UR25, 0x3 ;  /* 0x0000000300197882 */ /* 0x000fd60000000000 */
[----:B------:R1:W-:Y:S01]  /*31e0*/  UTCHMMA.2CTA gdesc[UR4], gdesc[UR12], tmem[UR24], tmem[UR28], idesc[UR29], UPT ;  /* 0x00ff1c0c040075ea */ /* 0x0003e2000ba00018 */
[----:B------:R1:W-:Y:S01]  /*31f0*/  UTCBAR.2CTA.MULTICAST [UR26], URZ, UR25 ;  /* 0x000000ff1a0073e9 */ /* 0x0003e20008200819 */
[----:B------:R-:W2:Y:S02]  /*3200*/  SYNCS.PHASECHK.TRANS64.TRYWAIT P0, [UR15+0x8], R0 ;  /* 0x00000800ff0075a7 */ /* 0x000ea4000800110f */
[----:B-12---:R-:W-:Y:S05]  /*3210*/  @!P0 BRA `(.L_x_48) ;  /* 0x0000009800548947 */ /* 0x006fea0003800000 */
.L_x_126:
[----:B-1----:R-:W-:Y:S01]  /*3220*/  IMAD.MOV.U32 R0, RZ, RZ, 0x80 ;  /* 0x00000080ff007424 */ /* 0x002fe200078e00ff */
[----:B------:R-:W-:Y:S01]  /*3230*/  UIADD3 UR42, UPT, UPT, UR10, 0x400, URZ ;  /* 0x000004000a2a7890 */ /* 0x000fe2000fffe0ff */
[----:B------:R-:W-:Y:S01]  /*3240*/  R2UR UR24, R15 ;  /* 0x000000000f1872ca */ /* 0x000fe200000e0000 */
[----:B------:R-:W-:Y:S01]  /*3250*/  UIADD3 UR40, UPT, UPT, UR6, 0x400, URZ ;  /* 0x0000040006287890 */ /* 0x000fe2000fffe0ff */
[----:B------:R-:W-:Y:S01]  /*3260*/  R2UR UR23, R14 ;  /* 0x000000000e1772ca */ /* 0x000fe200000e0000 */
[----:B------:R-:W-:Y:S01]  /*3270*/  UIADD3 UR38, UPT, UPT, UR4, 0x400, URZ ;  /* 0x0000040004267890 */ /* 0x000fe2000fffe0ff */
[C---:B------:R-:W-:Y:S01]  /*3280*/  R2UR UR14, R0.reuse ;  /* 0x00000000000e72ca */ /* 0x040fe200000e0000 */
[----:B------:R-:W-:Y:S01]  /*3290*/  UMOV UR39, UR5 ;  /* 0x0000000500277c82 */ /* 0x000fe20008000000 */
[C---:B------:R-:W-:Y:S01]  /*32a0*/  R2UR UR10, R0.reuse ;  /* 0x00000000000a72ca */ /* 0x040fe200000e0000 */
[----:B------:R-:W-:Y:S01]  /*32b0*/  UIADD3 UR5, UPT, UPT, UR21, 0xc0, URZ ;  /* 0x000000c015057890 */ /* 0x000fe2000fffe0ff */
[C---:B------:R-:W-:Y:S01]  /*32c0*/  R2UR UR6, R0.reuse ;  /* 0x00000000000672ca */ /* 0x040fe200000e0000 */
[----:B------:R-:W-:Y:S01]  /*32d0*/  UMOV UR26, 0x0 ;  /* 0x00000000001a7882 */ /* 0x000fe20000000000 */
[----:B------:R-:W-:Y:S01]  /*32e0*/  R2UR UR4, R0 ;  /* 0x00000000000472ca */ /* 0x000fe200000e0000 */
[----:B------:R-:W-:Y:S01]  /*32f0*/  UMOV UR27, 0x10200490 ;  /* 0x10200490001b7882 */ /* 0x000fe20000000000 */
[----:B------:R-:W-:Y:S01]  /*3300*/  UMOV UR43, UR11 ;  /* 0x0000000b002b7c82 */ /* 0x000fe20008000000 */
[----:B------:R-:W-:Y:S01]  /*3310*/  UMOV UR41, UR7 ;  /* 0x0000000700297c82 */ /* 0x000fe20008000000 */
[----:B------:R-:W-:-:S03]  /*3320*/  UMOV UR7, 0x3 ;  /* 0x0000000300077882 */ /* 0x000fc60000000000 */
[----:B------:R-:W-:Y:S02]  /*3330*/  UTCHMMA.2CTA gdesc[UR44], gdesc[UR8], tmem[UR14], tmem[UR26], idesc[UR27], !UPT ;  /* 0x00ff1a082c0075ea */ /* 0x000fe4000fa0000e */
[----:B------:R1:W-:Y:S02]  /*3340*/  UTCHMMA.2CTA gdesc[UR42], gdesc[UR18], tmem[UR10], tmem[UR26], idesc[UR27], UPT ;  /* 0x00ff1a122a0075ea */ /* 0x0003e4000ba0000a */
[----:B------:R-:W-:Y:S02]  /*3350*/  UTCHMMA.2CTA gdesc[UR40], gdesc[UR16], tmem[UR6], tmem[UR26], idesc[UR27], UPT ;  /* 0x00ff1a10280075ea */ /* 0x000fe4000ba00006 */
[----:B------:R2:W-:Y:S01]  /*3360*/  UTCHMMA.2CTA gdesc[UR38], gdesc[UR12], tmem[UR4], tmem[UR26], idesc[UR27], UPT ;  /* 0x00ff1a0c260075ea */ /* 0x0005e2000ba00004 */
[----:B------:R3:W-:Y:S01]  /*3370*/  UTCBAR.2CTA.MULTICAST [UR24], URZ, UR7 ;  /* 0x000000ff180073e9 */ /* 0x0007e20008200807 */
[----:B------:R3:W-:Y:S01]  /*3380*/  UTCBAR.2CTA.MULTICAST [UR5], URZ, UR23 ;  /* 0x000000ff050073e9 */ /* 0x0007e20008200817 */
[----:B-1----:R-:W-:-:S04]  /*3390*/  UIADD3 UR10, UPT, UPT, UR20, 0x1, URZ ;  /* 0x00000001140a7890 */ /* 0x002fc8000fffe0ff */
[----:B------:R-:W-:Y:S01]  /*33a0*/  UISETP.NE.AND UP1, UPT, UR10, 0x14, UPT ;  /* 0x000000140a00788c */ /* 0x000fe2000bf25270 */
[----:B--2---:R-:W-:-:S03]  /*33b0*/  UMOV UR4, URZ ;  /* 0x000000ff00047c82 */ /* 0x004fc60008000000 */
[----:B------:R-:W-:Y:S02]  /*33c0*/  USEL UR11, URZ, 0x1, UP1 ;  /* 0x00000001ff0b7887 */ /* 0x000fe40008800000 */
[----:B------:R-:W-:Y:S02]  /*33d0*/  USEL UR10, UR10, URZ, UP1 ;  /* 0x000000ff0a0a7287 */ /* 0x000fe40008800000 */
[----:B------:R-:W-:Y:S02]  /*33e0*/  UISETP.GE.AND UP1, UPT, UR52, 0x1, UPT ;  /* 0x000000013400788c */ /* 0x000fe4000bf26270 */
[----:B------:R-:W-:-:S07]  /*33f0*/  ULOP3.LUT UR11, UR22, UR11, URZ, 0x3c, !UPT ;  /* 0x0000000b160b7292 */ /* 0x000fce000f8e3cff */
[----:B------:R-:W-:Y:S05]  /*3400*/  BRA.U !UP1, `(.L_x_49) ;  /* 0x0000000d09287547 */ /* 0x000fea000b800000 */
[----:B------:R-:W-:Y:S02]  /*3410*/  HFMA2 R24, -RZ, RZ, 0, 1.4781951904296875e-05 ;  /* 0x000000f8ff187431 */ /* 0x000fe400000001ff */
[----:B------:R-:W-:Y:S02]  /*3420*/  IMAD.MOV.U32 R26, RZ, RZ, 0xf0 ;  /* 0x000000f0ff1a7424 */ /* 0x000fe400078e00ff */
[----:B------:R-:W-:Y:S02]  /*3430*/  HFMA2 R20, -RZ, RZ, 0, 7.62939453125e-06 ;  /* 0x00000080ff147431 */ /* 0x000fe400000001ff */
[----:B------:R-:W-:Y:S01]  /*3440*/  IMAD.MOV.U32 R25, RZ, RZ, 0x140 ;  /* 0x00000140ff197424 */ /* 0x000fe200078e00ff */
[----:B------:R-:W-:Y:S01]  /*3450*/  MOV R22, 0x80 ;  /* 0x0000008000167802 */ /* 0x000fe20000000f00 */
[----:B------:R-:W-:Y:S01]  /*3460*/  IMAD.MOV.U32 R23, RZ, RZ, 0x140 ;  /* 0x00000140ff177424 */ /* 0x000fe200078e00ff */
[----:B------:R-:W-:Y:S01]  /*3470*/  MOV R19, 0x80 ;  /* 0x0000008000137802 */ /* 0x000fe20000000f00 */
[----:B------:R-:W-:Y:S01]  /*3480*/  IMAD.MOV.U32 R21, RZ, RZ, 0x80 ;  /* 0x00000080ff157424 */ /* 0x000fe200078e00ff */
[----:B------:R-:W-:Y:S01]  /*3490*/  UMOV UR4, URZ ;  /* 0x000000ff00047c82 */ /* 0x000fe20008000000 */
[----:B------:R-:W-:-:S05]  /*34a0*/  UMOV UR48, URZ ;  /* 0x000000ff00307c82 */ /* 0x000fca0008000000 */
.L_x_56:
[----:B------:R-:W-:Y:S02]  /*34b0*/  UISETP.NE.U32.AND UP1, UPT, UR4, URZ, UPT ;  /* 0x000000ff0400728c */ /* 0x000fe4000bf25070 */
[----:B------:R-:W-:Y:S02]  /*34c0*/  USHF.L.U32 UR4, UR11, 0x1f, URZ ;  /* 0x0000001f0b047899 */ /* 0x000fe400080006ff */
[----:B------:R-:W-:Y:S04]  /*34d0*/  ULEA UR37, UR10, UR51, 0x3 ;  /* 0x000000330a257291 */ /* 0x000fe8000f8e18ff */
[----:B-1----:R-:W-:Y:S05]  /*34e0*/  MOV R0, UR4 ;  /* 0x0000000400007c02 */ /* 0x002fea0008000f00 */
[----:B------:R-:W1:Y:S02]  /*34f0*/  SYNCS.PHASECHK.TRANS64.TRYWAIT P0, [UR37], R0 ;  /* 0x00000000ff0075a7 */ /* 0x000e640008001125 */
[----:B-1--4-:R-:W-:Y:S05]  /*3500*/  @!P0 BRA `(.L_x_50) ;  /* 0x0000009400b88947 */ /* 0x012fea0003800000 */
.L_x_128:
[----:B------:R-:W-:Y:S01]  /*3510*/  USHF.L.U32 UR14, UR50, 0x1f, URZ ;  /* 0x0000001f320e7899 */ /* 0x000fe200080006ff */
[----:B------:R-:W-:Y:S01]  /*3520*/  HFMA2 R18, -RZ, RZ, 0, 3.814697265625e-06 ;  /* 0x00000040ff127431 */ /* 0x000fe200000001ff */
[----:B------:R-:W-:Y:S01]  /*3530*/  ULEA UR4, UR10, UR15, 0xd ;  /* 0x0000000f0a047291 */ /* 0x000fe2000f8e68ff */
[----:B------:R-:W-:Y:S03]  /*3540*/  MOV R17, 0x100 ;  /* 0x0000010000117802 */ /* 0x000fe60000000f00 */
[----:B-1----:R-:W-:Y:S01]  /*3550*/  MOV R0, UR14 ;  /* 0x0000000e00007c02 */ /* 0x002fe20008000f00 */
[----:B------:R-:W-:Y:S03]  /*3560*/  UIADD3 UR4, UPT, UPT, UR4, 0x10c00, URZ ;  /* 0x00010c0004047890 */ /* 0x000fe6000fffe0ff */
[----:B------:R-:W1:Y:S01]  /*3570*/  SYNCS.PHASECHK.TRANS64.TRYWAIT P0, [UR15+0x170], R0 ;  /* 0x00017000ff0075a7 */ /* 0x000e62000800110f */
[----:B------:R-:W-:Y:S04]  /*3580*/  USHF.R.U32.HI UR4, URZ, 0x4, UR4 ;  /* 0x00000004ff047899 */ /* 0x000fe80008011604 */
[----:B------:R-:W-:Y:S01]  /*3590*/  ULOP3.LUT UR4, UR4, 0x3fc0, URZ, 0xc0, !UPT ;  /* 0x00003fc004047892 */ /* 0x000fe2000f8ec0ff */
[----:B-1----:R-:W-:Y:S11]  /*35a0*/  @!P0 BRA `(.L_x_51) ;  /* 0x0000009400b08947 */ /* 0x002ff60003800000 */
.L_x_130:
[----:B------:R-:W-:Y:S01]  /*35b0*/  UIADD3 UR30, UPT, UPT, UR4, 0x40, URZ ;  /* 0x00000040041e7890 */ /* 0x000fe2000fffe0ff */
[----:B------:R-:W-:Y:S01]  /*35c0*/  R2UR UR6, R18 ;  /* 0x00000000120672ca */ /* 0x000fe200000e0000 */
[----:B------:R-:W-:Y:S01]  /*35d0*/  UIADD3 UR28, UPT, UPT, UR4, 0x80, URZ ;  /* 0x00000080041c7890 */ /* 0x000fe2000fffe0ff */
[----:B---3--:R-:W-:Y:S01]  /*35e0*/  R2UR UR7, R17 ;  /* 0x00000000110772ca */ /* 0x008fe200000e0000 */
[----:B------:R-:W-:Y:S01]  /*35f0*/  IMAD.MOV.U32 R2, RZ, RZ, 0x48 ;  /* 0x00000048ff027424 */ /* 0x000fe200078e00ff */
[----:B------:R-:W-:Y:S01]  /*3600*/  UIADD3 UR26, UPT, UPT, UR4, 0xc0, URZ ;  /* 0x000000c0041a7890 */ /* 0x000fe2000fffe0ff */
[----:B-1----:R-:W-:Y:S01]  /*3610*/  IMAD.MOV.U32 R0, RZ, RZ, 0x100 ;  /* 0x00000100ff007424 */ /* 0x002fe200078e00ff */
[----:B------:R-:W-:Y:S01]  /*3620*/  UMOV UR8, 0x0 ;  /* 0x0000000000087882 */ /* 0x000fe20000000000 */
[----:B------:R-:W-:Y:S01]  /*3630*/  UMOV UR9, 0x10110490 ;  /* 0x1011049000097882 */ /* 0x000fe20000000000 */
[----:B------:R-:W-:Y:S01]  /*3640*/  UMOV UR34, UR4 ;  /* 0x0000000400227c82 */ /* 0x000fe20008000000 */
[----:B------:R-:W-:Y:S01]  /*3650*/  UMOV UR35, 0x80004020 ;  /* 0x8000402000237882 */ /* 0x000fe20000000000 */
[----:B------:R-:W-:Y:S01]  /*3660*/  R2UR UR5, R2 ;  /* 0x00000000020572ca */ /* 0x000fe200000e0000 */
[----:B------:R-:W-:Y:S01]  /*3670*/  IMAD.MOV.U32 R2, RZ, RZ, 0x50 ;  /* 0x00000050ff027424 */ /* 0x000fe200078e00ff */
[----:B------:R-:W-:Y:S01]  /*3680*/  UMOV UR12, 0x0 ;  /* 0x00000000000c7882 */ /* 0x000fe20000000000 */
[----:B------:R-:W-:Y:S01]  /*3690*/  UMOV UR13, 0x10110490 ;  /* 0x10110490000d7882 */ /* 0x000fe20000000000 */
[----:B------:R-:W-:Y:S01]  /*36a0*/  UMOV UR31, 0x80004020 ;  /* 0x80004020001f7882 */ /* 0x000fe20000000000 */
[----:B------:R1:W-:Y:S01]  /*36b0*/  UTCHMMA.2CTA tmem[UR6], gdesc[UR34], tmem[UR7], tmem[UR8], idesc[UR9], UP1 ;  /* 0x00ff0822060079ea */ /* 0x0003e20008a00007 */
[----:B------:R-:W-:Y:S01]  /*36c0*/  UMOV UR29, 0x80004020 ;  /* 0x80004020001d7882 */ /* 0x000fe20000000000 */
[----:B------:R-:W-:Y:S01]  /*36d0*/  UIADD3 UR24, UPT, UPT, UR4, 0x100, URZ ;  /* 0x0000010004187890 */ /* 0x000fe2000fffe0ff */
[----:B------:R-:W-:Y:S01]  /*36e0*/  IMAD.MOV.U32 R18, RZ, RZ, 0x70 ;  /* 0x00000070ff127424 */ /* 0x000fe200078e00ff */
[----:B------:R-:W-:Y:S01]  /*36f0*/  UIADD3 UR22, UPT, UPT, UR4, 0x140, URZ ;  /* 0x0000014004167890 */ /* 0x000fe2000fffe0ff */
[----:B------:R-:W-:Y:S01]  /*3700*/  IMAD.MOV.U32 R17, RZ, RZ, 0x100 ;  /* 0x00000100ff117424 */ /* 0x000fe200078e00ff */
[----:B------:R-:W-:Y:S01]  /*3710*/  UMOV UR27, 0x80004020 ;  /* 0x80004020001b7882 */ /* 0x000fe20000000000 */
[----:B------:R-:W-:Y:S01]  /*3720*/  UMOV UR25, 0x80004020 ;  /* 0x8000402000197882 */ /* 0x000fe20000000000 */
[----:B------:R-:W-:Y:S01]  /*3730*/  UMOV UR23, 0x80004020 ;  /* 0x8000402000177882 */ /* 0x000fe20000000000 */
[C---:B-1----:R-:W-:Y:S02]  /*3740*/  R2UR UR8, R0.reuse ;  /* 0x00000000000872ca */ /* 0x042fe400000e0000 */
[----:B------:R-:W-:Y:S02]  /*3750*/  R2UR UR6, R0 ;  /* 0x00000000000672ca */ /* 0x000fe400000e0000 */
[----:B------:R-:W-:Y:S01]  /*3760*/  R2UR UR9, R2 ;  /* 0x00000000020972ca */ /* 0x000fe200000e0000 */
[----:B------:R-:W-:Y:S05]  /*3770*/  IMAD.MOV.U32 R2, RZ, RZ, 0x58 ;  /* 0x00000058ff027424 */ /* 0x000fea00078e00ff */
[----:B------:R-:W-:Y:S01]  /*3780*/  R2UR UR7, R2 ;  /* 0x00000000020772ca */ /* 0x000fe200000e0000 */
[----:B------:R-:W-:Y:S02]  /*3790*/  IMAD.MOV.U32 R2, RZ, RZ, 0x60 ;  /* 0x00000060ff027424 */ /* 0x000fe400078e00ff */
[----:B------:R1:W-:Y:S04]  /*37a0*/  UTCHMMA.2CTA tmem[UR5], gdesc[UR30], tmem[UR8], tmem[UR12], idesc[UR13], UPT ;  /* 0x00ff0c1e050079ea */ /* 0x0003e8000ba00008 */
[----:B------:R2:W-:Y:S01]  /*37b0*/  UTCHMMA.2CTA tmem[UR9], gdesc[UR28], tmem[UR6], tmem[UR12], idesc[UR13], UPT ;  /* 0x00ff0c1c090079ea */ /* 0x0005e2000ba00006 */
[----:B-1----:R-:W-:Y:S01]  /*37c0*/  R2UR UR8, R2 ;  /* 0x00000000020872ca */ /* 0x002fe200000e0000 */
[----:B------:R-:W-:Y:S01]  /*37d0*/  IMAD.MOV.U32 R2, RZ, RZ, 0x68 ;  /* 0x00000068ff027424 */ /* 0x000fe200078e00ff */
[----:B------:R-:W-:Y:S01]  /*37e0*/  R2UR UR5, R0 ;  /* 0x00000000000572ca */ /* 0x000fe200000e0000 */
[----:B------:R-:W-:Y:S03]  /*37f0*/  IMAD.U32 R0, RZ, RZ, UR14 ;  /* 0x0000000eff007e24 */ /* 0x000fe6000f8e00ff */
[----:B--2---:R-:W-:Y:S09]  /*3800*/  R2UR UR9, R2 ;  /* 0x00000000020972ca */ /* 0x004ff200000e0000 */
[----:B------:R1:W-:Y:S01]  /*3810*/  UTCHMMA.2CTA tmem[UR7], gdesc[UR26], tmem[UR5], tmem[UR12], idesc[UR13], UPT ;  /* 0x00ff0c1a070079ea */ /* 0x0003e2000ba00005 */
[----:B------:R1:W-:Y:S03]  /*3820*/  UTCHMMA.2CTA tmem[UR8], gdesc[UR24], tmem[UR6], tmem[UR12], idesc[UR13], UPT ;  /* 0x00ff0c18080079ea */ /* 0x0003e6000ba00006 */
[----:B------:R1:W-:Y:S01]  /*3830*/  UTCHMMA.2CTA tmem[UR9], gdesc[UR22], tmem[UR5], tmem[UR12], idesc[UR13], UPT ;  /* 0x00ff0c16090079ea */ /* 0x0003e2000ba00005 */
[----:B------:R-:W2:Y:S02]  /*3840*/  SYNCS.PHASECHK.TRANS64.TRYWAIT P0, [UR15+0x180], R0 ;  /* 0x00018000ff0075a7 */ /* 0x000ea4000800110f */
[----:B-12---:R-:W-:Y:S05]  /*3850*/  @!P0 BRA `(.L_x_52) ;  /* 0x0000009400248947 */ /* 0x006fea0003800000 */
.L_x_132:
[----:B------:R-:W-:Y:S01]  /*3860*/  UIADD3 UR20, UPT, UPT, UR4, 0x180, URZ ;  /* 0x0000018004147890 */ /* 0x000fe2000fffe0ff */
[----:B------:R-:W-:Y:S01]  /*3870*/  R2UR UR8, R18 ;  /* 0x00000000120872ca */ /* 0x000fe200000e0000 */
[----:B------:R-:W-:Y:S01]  /*3880*/  UIADD3 UR18, UPT, UPT, UR4, 0x1c0, URZ ;  /* 0x000001c004127890 */ /* 0x000fe2000fffe0ff */
[----:B------:R-:W-:Y:S01]  /*3890*/  R2UR UR9, R17 ;  /* 0x00000000110972ca */ /* 0x000fe200000e0000 */
[----:B------:R-:W-:Y:S01]  /*38a0*/  UIADD3 UR4, UPT, UPT, UR10, 0x1, URZ ;  /* 0x000000010a047890 */ /* 0x000fe2000fffe0ff */
[----:B-1----:R-:W-:Y:S01]  /*38b0*/  IMAD.MOV.U32 R0, RZ, RZ, 0x100 ;  /* 0x00000100ff007424 */ /* 0x002fe200078e00ff */
[----:B------:R-:W-:Y:S01]  /*38c0*/  UMOV UR7, 0x10110490 ;  /* 0x1011049000077882 */ /* 0x000fe20000000000 */
[----:B------:R-:W-:Y:S01]  /*38d0*/  UMOV UR6, 0x0 ;  /* 0x0000000000067882 */ /* 0x000fe20000000000 */
[----:B------:R-:W-:Y:S01]  /*38e0*/  UISETP.NE.AND UP2, UPT, UR4, 0x14, UPT ;  /* 0x000000140400788c */ /* 0x000fe2000bf45270 */
[----:B------:R-:W-:Y:S01]  /*38f0*/  IMAD.MOV.U32 R2, RZ, RZ, 0x78 ;  /* 0x00000078ff027424 */ /* 0x000fe200078e00ff */
[----:B------:R-:W-:Y:S01]  /*3900*/  UMOV UR21, 0x80004020 ;  /* 0x8000402000157882 */ /* 0x000fe20000000000 */
[----:B------:R-:W-:Y:S01]  /*3910*/  UMOV UR12, 0x0 ;  /* 0x00000000000c7882 */ /* 0x000fe20000000000 */
[----:B------:R-:W-:Y:S02]  /*3920*/  USEL UR5, URZ, 0x1, UP2 ;  /* 0x00000001ff057887 */ /* 0x000fe40009000000 */
[----:B------:R-:W-:Y:S02]  /*3930*/  USEL UR32, UR4, URZ, UP2 ;  /* 0x000000ff04207287 */ /* 0x000fe40009000000 */
[----:B------:R1:W-:Y:S01]  /*3940*/  UTCHMMA.2CTA tmem[UR8], gdesc[UR20], tmem[UR9], tmem[UR6], idesc[UR7], UPT ;  /* 0x00ff0614080079ea */ /* 0x0003e2000ba00009 */
[----:B------:R-:W-:Y:S02]  /*3950*/  ULOP3.LUT UR36, UR11, UR5, URZ, 0x3c, !UPT ;  /* 0x000000050b247292 */ /* 0x000fe4000f8e3cff */
[----:B------:R-:W-:Y:S02]  /*3960*/  ULEA UR33, UR32, UR51, 0x3 ;  /* 0x0000003320217291 */ /* 0x000fe4000f8e18ff */
[----:B------:R-:W-:Y:S01]  /*3970*/  USHF.L.U32 UR4, UR36, 0x1f, URZ ;  /* 0x0000001f24047899 */ /* 0x000fe200080006ff */
[----:B------:R-:W-:Y:S01]  /*3980*/  UMOV UR13, 0x10110490 ;  /* 0x10110490000d7882 */ /* 0x000fe20000000000 */
[----:B------:R-:W-:Y:S01]  /*3990*/  UMOV UR19, 0x80004020 ;  /* 0x8000402000137882 */ /* 0x000fe20000000000 */
[----:B-1----:R-:W-:Y:S03]  /*39a0*/  R2UR UR7, R0 ;  /* 0x00000000000772ca */ /* 0x002fe600000e0000 */
[----:B------:R-:W-:Y:S01]  /*39b0*/  IMAD.U32 R0, RZ, RZ, UR4 ;  /* 0x00000004ff007e24 */ /* 0x000fe2000f8e00ff */
[----:B------:R-:W-:Y:S11]  /*39c0*/  R2UR UR6, R2 ;  /* 0x00000000020672ca */ /* 0x000ff600000e0000 */
[----:B------:R-:W-:Y:S02]  /*39d0*/  @!UPT UIADD3 URZ, UPT, UPT, URZ, URZ, URZ ;  /* 0x000000fffffff290 */ /* 0x000fe4000fffe0ff */
[----:B------:R1:W-:Y:S01]  /*39e0*/  UTCHMMA.2CTA tmem[UR6], gdesc[UR18], tmem[UR7], tmem[UR12], idesc[UR13], UPT ;  /* 0x00ff0c12060079ea */ /* 0x0003e2000ba00007 */
[----:B------:R-:W2:Y:S02]  /*39f0*/  SYNCS.PHASECHK.TRANS64.TRYWAIT P0, [UR33], R0 ;  /* 0x00000000ff0075a7 */ /* 0x000ea40008001121 */
[----:B-12---:R-:W-:Y:S05]  /*3a00*/  @!P0 BRA `(.L_x_53) ;  /* 0x0000009000d88947 */ /* 0x006fea0003800000 */
.L_x_134:
[----:B------:R-:W-:Y:S01]  /*3a10*/  ULEA UR6, UR32, UR15, 0xd ;  /* 0x0000000f20067291 */ /* 0x000fe2000f8e68ff */
[----:B-1----:R-:W-:Y:S01]  /*3a20*/  MOV.SPILL R0, UR18 ;  /* 0x0000001200007c02 */ /* 0x002fe20009000f00 */
[----:B------:R-:W-:Y:S01]  /*3a30*/  UIADD3 UR4, UPT, UPT, UR44, -0x400, URZ ;  /* 0xfffffc002c047890 */ /* 0x000fe2000fffe0ff */
[----:B------:R-:W-:Y:S01]  /*3a40*/  IMAD.MOV.U32 R3, RZ, RZ, RZ ;  /* 0x000000ffff037224 */ /* 0x000fe200078e00ff */
[----:B------:R-:W-:Y:S01]  /*3a50*/  UIADD3 UR6, UPT, UPT, UR6, 0x10c00, URZ ;  /* 0x00010c0006067890 */ /* 0x000fe2000fffe0ff */
[----:B------:R-:W-:Y:S01]  /*3a60*/  MOV.SPILL R2, UR19 ;  /* 0x0000001300027c02 */ /* 0x000fe20009000f00 */
[----:B------:R-:W-:Y:S01]  /*3a70*/  UIADD3 UR8, UPT, UPT, UR42, -0x400, URZ ;  /* 0xfffffc002a087890 */ /* 0x000fe2000fffe0ff */
[----:B------:R-:W-:Y:S01]  /*3a80*/  IMAD.MOV.U32 R18, RZ, RZ, 0xc0 ;  /* 0x000000c0ff127424 */ /* 0x000fe200078e00ff */
[----:B------:R-:W-:Y:S01]  /*3a90*/  USHF.R.U32.HI UR6, URZ, 0x4, UR6 ;  /* 0x00000004ff067899 */ /* 0x000fe20008011606 */
[C---:B------:R-:W-:Y:S01]  /*3aa0*/  R2UR UR12, R3.reuse ;  /* 0x00000000030c72ca */ /* 0x040fe200000e0000 */
[----:B------:R-:W-:Y:S01]  /*3ab0*/  UMOV UR18, 0x0 ;  /* 0x0000000000127882 */ /* 0x000fe20000000000 */
[----:B------:R-:W-:Y:S01]  /*3ac0*/  UMOV UR46, 0x0 ;  /* 0x00000000002e7882 */ /* 0x000fe20000000000 */
[----:B------:R-:W-:Y:S01]  /*3ad0*/  ULOP3.LUT UR6, UR6, 0x3fc0, URZ, 0xc0, !UPT ;  /* 0x00003fc006067892 */ /* 0x000fe2000f8ec0ff */
[----:B------:R-:W-:Y:S01]  /*3ae0*/  IMAD.MOV.U32 R17, RZ, RZ, 0x140 ;  /* 0x00000140ff117424 */ /* 0x000fe200078e00ff */
[----:B------:R-:W-:Y:S01]  /*3af0*/  UMOV UR47, 0x10200490 ;  /* 0x10200490002f7882 */ /* 0x000fe20000000000 */
[----:B------:R-:W-:Y:S01]  /*3b00*/  UMOV UR5, UR45 ;  /* 0x0000002d00057c82 */ /* 0x000fe20008000000 */
[----:B------:R-:W-:Y:S02]  /*3b10*/  ULOP3.LUT UR10, UR6, 0x10000, URZ, 0xfc, !UPT ;  /* 0x00010000060a7892 */ /* 0x000fe4000f8efcff */
[----:B------:R-:W-:Y:S02]  /*3b20*/  UIADD3 UR6, UPT, UPT, UR40, -0x400, URZ ;  /* 0xfffffc0028067890 */ /* 0x000fe4000fffe0ff */
[----:B------:R-:W-:Y:S01]  /*3b30*/  UIADD3 UR16, UPT, UPT, UR10, 0x2, URZ ;  /* 0x000000020a107890 */ /* 0x000fe2000fffe0ff */
[----:B------:R-:W-:Y:S01]  /*3b40*/  UMOV UR11, 0x40004040 ;  /* 0x40004040000b7882 */ /* 0x000fe20000000000 */
[----:B------:R-:W-:Y:S01]  /*3b50*/  UMOV UR19, 0x10200490 ;  /* 0x1020049000137882 */ /* 0x000fe20000000000 */
[----:B------:R-:W-:Y:S02]  /*3b60*/  UMOV UR9, UR43 ;  /* 0x0000002b00097c82 */ /* 0x000fe40008000000 */
[----:B------:R1:W-:Y:S01]  /*3b70*/  UTCHMMA.2CTA gdesc[UR4], gdesc[UR10], tmem[UR12], tmem[UR46], idesc[UR47], !UPT ;  /* 0x00ff2e0a040075ea */ /* 0x0003e2000fa0000c */
[----:B------:R-:W-:Y:S01]  /*3b80*/  UMOV UR17, 0x40004040 ;  /* 0x4000404000117882 */ /* 0x000fe20000000000 */
[----:B------:R-:W-:Y:S01]  /*3b90*/  UMOV UR7, UR41 ;  /* 0x0000002900077c82 */ /* 0x000fe20008000000 */
[----:B------:R-:W-:Y:S01]  /*3ba0*/  UMOV UR13, 0x40004040 ;  /* 0x40004040000d7882 */ /* 0x000fe20000000000 */
[C---:B-1----:R-:W-:Y:S01]  /*3bb0*/  R2UR UR46, R3.reuse ;  /* 0x00000000032e72ca */ /* 0x042fe200000e0000 */
[----:B------:R-:W-:Y:S01]  /*3bc0*/  UIADD3 UR12, UPT, UPT, UR10, 0x4, URZ ;  /* 0x000000040a0c7890 */ /* 0x000fe2000fffe0ff */
[----:B------:R-:W-:Y:S01]  /*3bd0*/  R2UR UR47, R3 ;  /* 0x00000000032f72ca */ /* 0x000fe200000e0000 */
[----:B------:R-:W-:Y:S01]  /*3be0*/  UIADD3 UR4, UPT, UPT, UR10, 0x6, URZ ;  /* 0x000000060a047890 */ /* 0x000fe2000fffe0ff */
[----:B------:R-:W-:Y:S09]  /*3bf0*/  UMOV UR5, 0x40004040 ;  /* 0x4000404000057882 */ /* 0x000ff20000000000 */
[----:B------:R1:W-:Y:S02]  /*3c00*/  UTCHMMA.2CTA gdesc[UR8], gdesc[UR16], tmem[UR46], tmem[UR18], idesc[UR19], UPT ;  /* 0x00ff1210080075ea */ /* 0x0003e4000ba0002e */
[----:B------:R2:W-:Y:S01]  /*3c10*/  UTCHMMA.2CTA gdesc[UR6], gdesc[UR12], tmem[UR47], tmem[UR18], idesc[UR19], UPT ;  /* 0x00ff120c060075ea */ /* 0x0005e2000ba0002f */
[----:B-1----:R-:W-:Y:S01]  /*3c20*/  UIADD3 UR8, UPT, UPT, UR38, -0x400, URZ ;  /* 0xfffffc0026087890 */ /* 0x002fe2000fffe0ff */
[----:B--2---:R-:W-:Y:S01]  /*3c30*/  R2UR.FILL UR18, R0 ;  /* 0x00000000001272ca */ /* 0x004fe200004e0000 */
[----:B------:R-:W-:Y:S01]  /*3c40*/  IMAD.MOV.U32 R0, RZ, RZ, RZ ;  /* 0x000000ffff007224 */ /* 0x000fe200078e00ff */
[----:B------:R-:W-:Y:S01]  /*3c50*/  UMOV UR46, 0x0 ;  /* 0x00000000002e7882 */ /* 0x000fe20000000000 */
[----:B------:R-:W-:Y:S01]  /*3c60*/  UMOV UR47, 0x10200490 ;  /* 0x10200490002f7882 */ /* 0x000fe20000000000 */
[----:B------:R-:W-:Y:S01]  /*3c70*/  UMOV UR9, UR39 ;  /* 0x0000002700097c82 */ /* 0x000fe20008000000 */
[----:B------:R-:W-:Y:S02]  /*3c80*/  R2UR.FILL UR19, R2 ;  /* 0x00000000021372ca */ /* 0x000fe400004e0000 */
[----:B------:R-:W-:Y:S01]  /*3c90*/  R2UR UR49, R0 ;  /* 0x00000000003172ca */ /* 0x000fe200000e0000 */
[----:B------:R-:W-:Y:S11]  /*3ca0*/  IMAD.U32 R0, RZ, RZ, UR14 ;  /* 0x0000000eff007e24 */ /* 0x000ff6000f8e00ff */
[----:B------:R-:W-:Y:S01]  /*3cb0*/  @!UPT UIADD3 URZ, UPT, UPT, URZ, URZ, URZ ;  /* 0x000000fffffff290 */ /* 0x000fe2000fffe0ff */
[----:B------:R1:W-:Y:S02]  /*3cc0*/  UTCHMMA.2CTA gdesc[UR8], gdesc[UR4], tmem[UR49], tmem[UR46], idesc[UR47], UPT ;  /* 0x00ff2e04080075ea */ /* 0x0003e4000ba00031 */
[----:B-1----:R-:W-:Y:S02]  /*3cd0*/  UMOV UR46, 0x3 ;  /* 0x00000003002e7882 */ /* 0x002fe40000000000 */
[----:B------:R1:W-:Y:S01]  /*3ce0*/  UTCBAR.2CTA.MULTICAST [UR56], URZ, UR46 ;  /* 0x000000ff380073e9 */ /* 0x0003e2000820082e */
[----:B------:R-:W2:Y:S02]  /*3cf0*/  SYNCS.PHASECHK.TRANS64.TRYWAIT P0, [UR15+0x178], R0 ;  /* 0x00017800ff0075a7 */ /* 0x000ea4000800110f */
[----:B-12---:R-:W-:Y:S05]  /*3d00*/  @!P0 BRA `(.L_x_54) ;  /* 0x0000009000388947 */ /* 0x006fea0003800000 */
.L_x_136:
[----:B------:R-:W-:Y:S01]  /*3d10*/  R2UR UR46, R18 ;  /* 0x00000000122e72ca */ /* 0x000fe200000e0000 */
[----:B-1----:R-:W-:Y:S01]  /*3d20*/  IMAD.MOV.U32 R0, RZ, RZ, 0x140 ;  /* 0x00000140ff007424 */ /* 0x002fe200078e00ff */
[----:B------:R-:W-:Y:S01]  /*3d30*/  R2UR UR47, R17 ;  /* 0x00000000112f72ca */ /* 0x000fe200000e0000 */
[----:B------:R-:W-:Y:S01]  /*3d40*/  IMAD.MOV.U32 R2, RZ, RZ, 0xc8 ;  /* 0x000000c8ff027424 */ /* 0x000fe200078e00ff */
[----:B------:R-:W-:Y:S01]  /*3d50*/  UMOV UR7, 0x10110490 ;  /* 0x1011049000077882 */ /* 0x000fe20000000000 */
[----:B------:R-:W-:Y:S01]  /*3d60*/  UMOV UR6, 0x0 ;  /* 0x0000000000067882 */ /* 0x000fe20000000000 */
[----:B------:R-:W-:Y:S02]  /*3d70*/  R2UR UR9, R0 ;  /* 0x00000000000972ca */ /* 0x000fe400000e0000 */
[----:B------:R-:W-:Y:S01]  /*3d80*/  R2UR UR8, R2 ;  /* 0x00000000020872ca */ /* 0x000fe200000e0000 */
[----:B------:R-:W-:Y:S06]  /*3d90*/  IMAD.MOV.U32 R2, RZ, RZ, 0xd0 ;  /* 0x000000d0ff027424 */ /* 0x000fec00078e00ff */
[----:B------:R1:W-:Y:S06]  /*3da0*/  UTCHMMA.2CTA tmem[UR46], gdesc[UR34], tmem[UR47], tmem[UR6], idesc[UR7], UP1 ;  /* 0x00ff06222e0079ea */ /* 0x0003ec0008a0002f */
[----:B------:R2:W-:Y:S01]  /*3db0*/  UTCHMMA.2CTA tmem[UR8], gdesc[UR30], tmem[UR9], tmem[UR6], idesc[UR7], UPT ;  /* 0x00ff061e080079ea */ /* 0x0005e2000ba00009 */
[C---:B-1----:R-:W-:Y:S02]  /*3dc0*/  R2UR UR35, R0.reuse ;  /* 0x00000000002372ca */ /* 0x042fe400000e0000 */
[----:B--2---:R-:W-:Y:S01]  /*3dd0*/  R2UR UR7, R0 ;  /* 0x00000000000772ca */ /* 0x004fe200000e0000 */
[----:B------:R-:W-:Y:S01]  /*3de0*/  IMAD.U32 R0, RZ, RZ, UR14 ;  /* 0x0000000eff007e24 */ /* 0x000fe2000f8e00ff */
[----:B------:R-:W-:Y:S01]  /*3df0*/  R2UR UR6, R2 ;  /* 0x00000000020672ca */ /* 0x000fe200000e0000 */
[----:B------:R-:W-:Y:S05]  /*3e00*/  IMAD.MOV.U32 R2, RZ, RZ, 0xd8 ;  /* 0x000000d8ff027424 */ /* 0x000fea00078e00ff */
[----:B------:R-:W-:Y:S01]  /*3e10*/  R2UR UR34, R2 ;  /* 0x00000000022272ca */ /* 0x000fe200000e0000 */
[----:B------:R-:W-:Y:S05]  /*3e20*/  IMAD.MOV.U32 R2, RZ, RZ, 0xe0 ;  /* 0x000000e0ff027424 */ /* 0x000fea00078e00ff */
[----:B------:R-:W-:Y:S01]  /*3e30*/  R2UR UR8, R2 ;  /* 0x00000000020872ca */ /* 0x000fe200000e0000 */
[----:B------:R1:W-:Y:S01]  /*3e40*/  UTCHMMA.2CTA tmem[UR6], gdesc[UR28], tmem[UR7], tmem[UR76], idesc[UR77], UPT ;  /* 0x00ff4c1c060079ea */ /* 0x0003e2000ba00007 */
[----:B------:R-:W-:Y:S05]  /*3e50*/  IMAD.MOV.U32 R2, RZ, RZ, 0xe8 ;  /* 0x000000e8ff027424 */ /* 0x000fea00078e00ff */
[----:B------:R2:W-:Y:S06]  /*3e60*/  UTCHMMA.2CTA tmem[UR34], gdesc[UR26], tmem[UR35], tmem[UR74], idesc[UR75], UPT ;  /* 0x00ff4a1a220079ea */ /* 0x0005ec000ba00023 */
[----:B------:R2:W-:Y:S01]  /*3e70*/  UTCHMMA.2CTA tmem[UR8], gdesc[UR24], tmem[UR9], tmem[UR72], idesc[UR73], UPT ;  /* 0x00ff4818080079ea */ /* 0x0005e2000ba00009 */
[----:B-1----:R-:W-:Y:S11]  /*3e80*/  R2UR UR6, R2 ;  /* 0x00000000020672ca */ /* 0x002ff600000e0000 */
[----:B------:R-:W-:Y:S02]  /*3e90*/  @!UPT UIADD3 URZ, UPT, UPT, URZ, URZ, URZ ;  /* 0x000000fffffff290 */ /* 0x000fe4000fffe0ff */
[----:B------:R2:W-:Y:S01]  /*3ea0*/  UTCHMMA.2CTA tmem[UR6], gdesc[UR22], tmem[UR7], tmem[UR70], idesc[UR71], UPT ;  /* 0x00ff4616060079ea */ /* 0x0005e2000ba00007 */
[----:B------:R-:W1:Y:S02]  /*3eb0*/  SYNCS.PHASECHK.TRANS64.TRYWAIT P0, [UR15+0x188], R0 ;  /* 0x00018800ff0075a7 */ /* 0x000e64000800110f */
[----:B-12---:R-:W-:Y:S05]  /*3ec0*/  @!P0 BRA `(.L_x_55) ;  /* 0x0000008c00e88947 */ /* 0x006fea0003800000 */
.L_x_138:
[----:B------:R-:W-:Y:S01]  /*3ed0*/  UIADD3 UR6, UPT, UPT, UR37, 0xa0, URZ ;  /* 0x000000a025067890 */ /* 0x000fe2000fffe0ff */
[----:B------:R-:W-:Y:S01]  /*3ee0*/  R2UR UR24, R25 ;  /* 0x00000000191872ca */ /* 0x000fe200000e0000 */
[----:B------:R-:W-:Y:S01]  /*3ef0*/  UIADD3 UR48, UPT, UPT, UR48, 0x1, URZ ;  /* 0x0000000130307890 */ /* 0x000fe2000fffe0ff */
[----:B------:R-:W-:Y:S01]  /*3f00*/  R2UR UR9, R26 ;  /* 0x000000001a0972ca */ /* 0x000fe200000e0000 */
[----:B------:R-:W-:Y:S01]  /*3f10*/  ULOP3.LUT UR50, UR50, 0x1, URZ, 0x3c, !UPT ;  /* 0x0000000132327892 */ /* 0x000fe2000f8e3cff */
[----:B------:R-:W-:Y:S02]  /*3f20*/  R2UR UR23, R23 ;  /* 0x00000000171772ca */ /* 0x000fe400000e0000 */
[----:B------:R-:W-:Y:S02]  /*3f30*/  R2UR UR7, R24 ;  /* 0x00000000180772ca */ /* 0x000fe400000e0000 */
[----:B------:R-:W-:Y:S02]  /*3f40*/  R2UR UR22, R22 ;  /* 0x00000000161672ca */ /* 0x000fe400000e0000 */
[----:B------:R-:W-:Y:S02]  /*3f50*/  R2UR UR8, R21 ;  /* 0x00000000150872ca */ /* 0x000fe400000e0000 */
[----:B------:R-:W-:Y:S03]  /*3f60*/  R2UR UR14, R20 ;  /* 0x00000000140e72ca */ /* 0x000fe600000e0000 */
[----:B------:R2:W-:Y:S04]  /*3f70*/  UTCHMMA.2CTA tmem[UR9], gdesc[UR20], tmem[UR24], tmem[UR68], idesc[UR69], UPT ;  /* 0x00ff4414090079ea */ /* 0x0005e8000ba00018 */
[----:B------:R3:W-:Y:S01]  /*3f80*/  UTCHMMA.2CTA tmem[UR7], gdesc[UR18], tmem[UR23], tmem[UR66], idesc[UR67], UPT ;  /* 0x00ff4212070079ea */ /* 0x0007e2000ba00017 */
[----:B------:R4:W-:Y:S01]  /*3f90*/  UTCBAR.2CTA.MULTICAST [UR6], URZ, UR55 ;  /* 0x000000ff060073e9 */ /* 0x0009e20008200837 */
[----:B------:R-:W-:Y:S02]  /*3fa0*/  UTCHMMA.2CTA gdesc[UR44], gdesc[UR10], tmem[UR22], tmem[UR64], idesc[UR65], !UPT ;  /* 0x00ff400a2c0075ea */ /* 0x000fe4000fa00016 */
[----:B------:R5:W-:Y:S02]  /*3fb0*/  UTCHMMA.2CTA gdesc[UR42], gdesc[UR16], tmem[UR8], tmem[UR62], idesc[UR63], UPT ;  /* 0x00ff3e102a0075ea */ /* 0x000be4000ba00008 */
[----:B------:R-:W-:Y:S01]  /*3fc0*/  UTCHMMA.2CTA gdesc[UR40], gdesc[UR12], tmem[UR14], tmem[UR60], idesc[UR61], UPT ;  /* 0x00ff3c0c280075ea */ /* 0x000fe2000ba0000e */
[----:B--2---:R-:W-:Y:S01]  /*3fd0*/  R2UR UR9, R19 ;  /* 0x00000000130972ca */ /* 0x004fe200000e0000 */
[----:B---3--:R-:W-:Y:S02]  /*3fe0*/  UIADD3 UR7, UPT, UPT, UR33, 0xa0, URZ ;  /* 0x000000a021077890 */ /* 0x008fe4000fffe0ff */
[----:B----4-:R-:W-:Y:S01]  /*3ff0*/  UIADD3 UR6, UPT, UPT, UR32, 0x1, URZ ;  /* 0x0000000120067890 */ /* 0x010fe2000fffe0ff */
[----:B------:R-:W-:Y:S03]  /*4000*/  UMOV UR18, 0x3 ;  /* 0x0000000300127882 */ /* 0x000fe60000000000 */
[----:B------:R-:W-:Y:S06]  /*4010*/  UISETP.NE.AND UP1, UPT, UR6, 0x14, UPT ;  /* 0x000000140600788c */ /* 0x000fec000bf25270 */
[----:B------:R2:W-:Y:S01]  /*4020*/  UTCHMMA.2CTA gdesc[UR38], gdesc[UR4], tmem[UR9], tmem[UR58], idesc[UR59], UPT ;  /* 0x00ff3a04260075ea */ /* 0x0005e2000ba00009 */
[----:B-----5:R-:W-:Y:S01]  /*4030*/  USEL UR8, URZ, 0x1, UP1 ;  /* 0x00000001ff087887 */ /* 0x020fe20008800000 */
[----:B------:R4:W-:Y:S01]  /*4040*/  UTCBAR.2CTA.MULTICAST [UR54], URZ, UR18 ;  /* 0x000000ff360073e9 */ /* 0x0009e20008200812 */
[----:B------:R-:W-:Y:S01]  /*4050*/  USEL UR10, UR6, URZ, UP1 ;  /* 0x000000ff060a7287 */ /* 0x000fe20008800000 */
[----:B------:R4:W-:Y:S01]  /*4060*/  UTCBAR.2CTA.MULTICAST [UR7], URZ, UR53 ;  /* 0x000000ff070073e9 */ /* 0x0009e20008200835 */
[----:B------:R-:W-:Y:S02]  /*4070*/  UISETP.NE.AND UP1, UPT, UR48, UR52, UPT ;  /* 0x000000343000728c */ /* 0x000fe4000bf25270 */
[----:B------:R-:W-:Y:S01]  /*4080*/  ULOP3.LUT UR11, UR36, UR8, URZ, 0x3c, !UPT ;  /* 0x00000008240b7292 */ /* 0x000fe2000f8e3cff */
[----:B--2---:R-:W-:Y:S06]  /*4090*/  UMOV UR4, 0x1 ;  /* 0x0000000100047882 */ /* 0x004fec0000000000 */
[----:B------:R-:W-:Y:S05]  /*40a0*/  BRA.U UP1, `(.L_x_56) ;  /* 0xfffffff501007547 */ /* 0x000fea000b83ffff */
.L_x_49:
[----:B------:R-:W-:Y:S01]  /*40b0*/  R2UR UR8, R9 ;  /* 0x00000000090872ca */ /* 0x000fe200000e0000 */
[----:B------:R-:W-:Y:S01]  /*40c0*/  UISETP.NE.U32.AND UP1, UPT, UR4, URZ, UPT ;  /* 0x000000ff0400728c */ /* 0x000fe2000bf25070 */
[----:B---34-:R-:W-:Y:S01]  /*40d0*/  R2UR UR7, R13 ;  /* 0x000000000d0772ca */ /* 0x018fe200000e0000 */
[----:B------:R-:W-:Y:S01]  /*40e0*/  USHF.L.U32 UR4, UR11, 0x1f, URZ ;  /* 0x0000001f0b047899 */ /* 0x000fe200080006ff */
[----:B------:R-:W-:Y:S01]  /*40f0*/  R2UR UR6, R8 ;  /* 0x00000000080672ca */ /* 0x000fe200000e0000 */
[----:B------:R-:W-:Y:S01]  /*4100*/  ULEA UR14, UR10, UR15, 0x3 ;  /* 0x0000000f0a0e7291 */ /* 0x000fe2000f8e18ff */
[----:B------:R-:W-:-:S03]  /*4110*/  R2UR UR5, R12 ;  /* 0x000000000c0572ca */ /* 0x000fc600000e0000 */
[----:B-1----:R-:W-:-:S06]  /*4120*/  IMAD.U32 R0, RZ, RZ, UR4 ;  /* 0x00000004ff007e24 */ /* 0x002fcc000f8e00ff */
[----:B------:R1:W-:Y:S04]  /*4130*/  UTCBAR.2CTA.MULTICAST [UR7], URZ, UR8 ;  /* 0x000000ff070073e9 */ /* 0x0003e80008200808 */
[----:B------:R1:W-:Y:S01]  /*4140*/  UTCBAR.2CTA.MULTICAST [UR5], URZ, UR6 ;  /* 0x000000ff050073e9 */ /* 0x0003e20008200806 */
[----:B------:R-:W2:Y:S02]  /*4150*/  SYNCS.PHASECHK.TRANS64.TRYWAIT P0, [UR14+0x20], R0 ;  /* 0x00002000ff0075a7 */ /* 0x000ea4000800110e */
[----:B-12---:R-:W-:Y:S05]  /*4160*/  @!P0 BRA `(.L_x_57) ;  /* 0x0000008c00608947 */ /* 0x006fea0003800000 */
.L_x_140:
[----:B------:R-:W-:Y:S01]  /*4170*/  USHF.L.U32 UR4, UR50, 0x1f, URZ ;  /* 0x0000001f32047899 */ /* 0x000fe200080006ff */
[----:B------:R-:W-:Y:S01]  /*4180*/  HFMA2 R18, -RZ, RZ, 0, 3.814697265625e-06 ;  /* 0x00000040ff127431 */ /* 0x000fe200000001ff */
[----:B------:R-:W-:Y:S01]  /*4190*/  ULEA UR5, UR10, UR15, 0xd ;  /* 0x0000000f0a057291 */ /* 0x000fe2000f8e68ff */
[----:B------:R-:W-:-:S03]  /*41a0*/  MOV R17, 0x100 ;  /* 0x0000010000117802 */ /* 0x000fc60000000f00 */
[----:B-1----:R-:W-:Y:S01]  /*41b0*/  MOV R0, UR4 ;  /* 0x0000000400007c02 */ /* 0x002fe20008000f00 */
[----:B------:R-:W-:-:S03]  /*41c0*/  UIADD3 UR5, UPT, UPT, UR5, 0x10c00, URZ ;  /* 0x00010c0005057890 */ /* 0x000fc6000fffe0ff */
[----:B------:R-:W1:Y:S01]  /*41d0*/  SYNCS.PHASECHK.TRANS64.TRYWAIT P0, [UR15+0x170], R0 ;  /* 0x00017000ff0075a7 */ /* 0x000e62000800110f */
[----:B------:R-:W-:-:S04]  /*41e0*/  USHF.R.U32.HI UR5, URZ, 0x4, UR5 ;  /* 0x00000004ff057899 */ /* 0x000fc80008011605 */
[----:B------:R-:W-:Y:S01]  /*41f0*/  ULOP3.LUT UR5, UR5, 0x3fc0, URZ, 0xc0, !UPT ;  /* 0x00003fc005057892 */ /* 0x000fe2000f8ec0ff */
[----:B-1----:R-:W-:Y:S11]  /*4200*/  @!P0 BRA `(.L_x_58) ;  /* 0x0000008c00588947 */ /* 0x002ff60003800000 */
.L_x_142:
[----:B------:R-:W-:Y:S01]  /*4210*/  R2UR UR8, R18 ;  /* 0x00000000120872ca */ /* 0x000fe200000e0000 */
[----:B------:R-:W-:Y:S01]  /*4220*/  IMAD.MOV.U32 R2, RZ, RZ, 0x48 ;  /* 0x00000048ff027424 */ /* 0x000fe200078e00ff */
[----:B------:R-:W-:Y:S01]  /*4230*/  R2UR UR12, R17 ;  /* 0x00000000110c72ca */ /* 0x000fe200000e0000 */
[----:B-1----:R-:W-:Y:S01]  /*4240*/  IMAD.MOV.U32 R0, RZ, RZ, 0x100 ;  /* 0x00000100ff007424 */ /* 0x002fe200078e00ff */
[----:B------:R-:W-:Y:S01]  /*4250*/  UMOV UR6, 0x0 ;  /* 0x0000000000067882 */ /* 0x000fe20000000000 */
[----:B------:R-:W-:Y:S01]  /*4260*/  UMOV UR7, 0x10110490 ;  /* 0x1011049000077882 */ /* 0x000fe20000000000 */
[----:B------:R-:W-:Y:S01]  /*4270*/  UMOV UR24, UR5 ;  /* 0x0000000500187c82 */ /* 0x000fe20008000000 */
[----:B------:R-:W-:Y:S01]  /*4280*/  UMOV UR25, 0x80004020 ;  /* 0x8000402000197882 */ /* 0x000fe20000000000 */
[----:B------:R-:W-:Y:S01]  /*4290*/  UIADD3 UR22, UPT, UPT, UR5, 0x40, URZ ;  /* 0x0000004005167890 */ /* 0x000fe2000fffe0ff */
[----:B------:R-:W-:Y:S01]  /*42a0*/  IMAD.MOV.U32 R18, RZ, RZ, 0x70 ;  /* 0x00000070ff127424 */ /* 0x000fe200078e00ff */
[----:B------:R-:W-:Y:S01]  /*42b0*/  UMOV UR26, 0x0 ;  /* 0x00000000001a7882 */ /* 0x000fe20000000000 */
[----:B------:R-:W-:Y:S01]  /*42c0*/  UMOV UR27, 0x10110490 ;  /* 0x10110490001b7882 */ /* 0x000fe20000000000 */
[----:B------:R-:W-:Y:S01]  /*42d0*/  UMOV UR23, 0x80004020 ;  /* 0x8000402000177882 */ /* 0x000fe20000000000 */
[----:B------:R-:W-:Y:S01]  /*42e0*/  UIADD3 UR20, UPT, UPT, UR5, 0x80, URZ ;  /* 0x0000008005147890 */ /* 0x000fe2000fffe0ff */
[----:B------:R-:W-:Y:S01]  /*42f0*/  IMAD.MOV.U32 R17, RZ, RZ, 0x100 ;  /* 0x00000100ff117424 */ /* 0x000fe200078e00ff */
[----:B------:R1:W-:Y:S01]  /*4300*/  UTCHMMA.2CTA tmem[UR8], gdesc[UR24], tmem[UR12], tmem[UR6], idesc[UR7], UP1 ;  /* 0x00ff0618080079ea */ /* 0x0003e20008a0000c */
[----:B------:R-:W-:Y:S01]  /*4310*/  UIADD3 UR18, UPT, UPT, UR5, 0xc0, URZ ;  /* 0x000000c005127890 */ /* 0x000fe2000fffe0ff */
[----:B------:R-:W-:Y:S01]  /*4320*/  UMOV UR21, 0x80004020 ;  /* 0x8000402000157882 */ /* 0x000fe20000000000 */
[----:B------:R-:W-:Y:S01]  /*4330*/  UMOV UR19, 0x80004020 ;  /* 0x8000402000137882 */ /* 0x000fe20000000000 */
[----:B------:R-:W-:Y:S01]  /*4340*/  UIADD3 UR16, UPT, UPT, UR5, 0x100, URZ ;  /* 0x0000010005107890 */ /* 0x000fe2000fffe0ff */
[----:B------:R-:W-:Y:S01]  /*4350*/  UMOV UR17, 0x80004020 ;  /* 0x8000402000117882 */ /* 0x000fe20000000000 */
[----:B------:R-:W-:Y:S01]  /*4360*/  UMOV UR13, 0x80004020 ;  /* 0x80004020000d7882 */ /* 0x000fe20000000000 */
[----:B-1----:R-:W-:Y:S01]  /*4370*/  R2UR UR6, R2 ;  /* 0x00000000020672ca */ /* 0x002fe200000e0000 */
[----:B------:R-:W-:Y:S01]  /*4380*/  IMAD.MOV.U32 R2, RZ, RZ, 0x50 ;  /* 0x00000050ff027424 */ /* 0x000fe200078e00ff */
[----:B------:R-:W-:-:S02]  /*4390*/  R2UR UR7, R0 ;  /* 0x00000000000772ca */ /* 0x000fc400000e0000 */
[----:B------:R-:W-:Y:S02]  /*43a0*/  R2UR UR8, R0 ;  /* 0x00000000000872ca */ /* 0x000fe400000e0000 */
[----:B------:R-:W-:Y:S01]  /*43b0*/  R2UR UR9, R2 ;  /* 0x00000000020972ca */ /* 0x000fe200000e0000 */
[----:B------:R-:W-:-:S05]  /*43c0*/  IMAD.MOV.U32 R2, RZ, RZ, 0x58 ;  /* 0x00000058ff027424 */ /* 0x000fca00078e00ff */
[----:B------:R-:W-:Y:S01]  /*43d0*/  R2UR UR12, R2 ;  /* 0x00000000020c72ca */ /* 0x000fe200000e0000 */
[----:B------:R-:W-:Y:S02]  /*43e0*/  IMAD.MOV.U32 R2, RZ, RZ, 0x60 ;  /* 0x00000060ff027424 */ /* 0x000fe400078e00ff */
[----:B------:R1:W-:Y:S04]  /*43f0*/  UTCHMMA.2CTA tmem[UR6], gdesc[UR22], tmem[UR7], tmem[UR26], idesc[UR27], UPT ;  /* 0x00ff1a16060079ea */ /* 0x0003e8000ba00007 */
[----:B------:R2:W-:Y:S01]  /*4400*/  UTCHMMA.2CTA tmem[UR9], gdesc[UR20], tmem[UR8], tmem[UR26], idesc[UR27], UPT ;  /* 0x00ff1a14090079ea */ /* 0x0005e2000ba00008 */
[----:B-1----:R-:W-:Y:S01]  /*4410*/  R2UR UR6, R0 ;  /* 0x00000000000672ca */ /* 0x002fe200000e0000 */
[----:B------:R-:W-:Y:S01]  /*4420*/  IMAD.U32 R0, RZ, RZ, UR4 ;  /* 0x00000004ff007e24 */ /* 0x000fe2000f8e00ff */
[----:B------:R-:W-:Y:S01]  /*4430*/  R2UR UR7, R2 ;  /* 0x00000000020772ca */ /* 0x000fe200000e0000 */
[----:B------:R-:W-:-:S05]  /*4440*/  IMAD.MOV.U32 R2, RZ, RZ, 0x68 ;  /* 0x00000068ff027424 */ /* 0x000fca00078e00ff */
[----:B--2---:R-:W-:-:S05]  /*4450*/  R2UR UR9, R2 ;  /* 0x00000000020972ca */ /* 0x004fca00000e0000 */
[----:B------:R1:W-:Y:S02]  /*4460*/  UTCHMMA.2CTA tmem[UR12], gdesc[UR18], tmem[UR6], tmem[UR26], idesc[UR27], UPT ;  /* 0x00ff1a120c0079ea */ /* 0x0003e4000ba00006 */
[----:B------:R2:W-:Y:S01]  /*4470*/  UTCHMMA.2CTA tmem[UR7], gdesc[UR16], tmem[UR8], tmem[UR26], idesc[UR27], UPT ;  /* 0x00ff1a10070079ea */ /* 0x0005e2000ba00008 */
[----:B-1----:R-:W-:-:S09]  /*4480*/  UIADD3 UR12, UPT, UPT, UR5, 0x140, URZ ;  /* 0x00000140050c7890 */ /* 0x002fd2000fffe0ff */
[----:B------:R2:W-:Y:S01]  /*4490*/  UTCHMMA.2CTA tmem[UR9], gdesc[UR12], tmem[UR6], tmem[UR26], idesc[UR27], UPT ;  /* 0x00ff1a0c090079ea */ /* 0x0005e2000ba00006 */
[----:B------:R-:W1:Y:S02]  /*44a0*/  SYNCS.PHASECHK.TRANS64.TRYWAIT P0, [UR15+0x180], R0 ;  /* 0x00018000ff0075a7 */ /* 0x000e64000800110f */
[----:B-12---:R-:W-:Y:S05]  /*44b0*/  @!P0 BRA `(.L_x_59) ;  /* 0x0000008800cc8947 */ /* 0x006fea0003800000 */
.L_x_144:
[----:B------:R-:W-:Y:S01]  /*44c0*/  IMAD.MOV.U32 R2, RZ, RZ, 0x78 ;  /* 0x00000078ff027424 */ /* 0x000fe200078e00ff */
[----:B------:R-:W-:Y:S01]  /*44d0*/  R2UR UR27, R18 ;  /* 0x00000000121b72ca */ /* 0x000fe200000e0000 */
[----:B-1----:R-:W-:Y:S01]  /*44e0*/  IMAD.MOV.U32 R0, RZ, RZ, 0x100 ;  /* 0x00000100ff007424 */ /* 0x002fe200078e00ff */
[----:B------:R-:W-:Y:S01]  /*44f0*/  R2UR UR28, R17 ;  /* 0x00000000111c72ca */ /* 0x000fe200000e0000 */
[----:B------:R-:W-:Y:S01]  /*4500*/  UIADD3 UR8, UPT, UPT, UR5, 0x180, URZ ;  /* 0x0000018005087890 */ /* 0x000fe2000fffe0ff */
[----:B------:R-:W-:Y:S01]  /*4510*/  R2UR UR30, R11 ;  /* 0x000000000b1e72ca */ /* 0x000fe200000e0000 */
[----:B------:R-:W-:Y:S01]  /*4520*/  UIADD3 UR6, UPT, UPT, UR5, 0x1c0, URZ ;  /* 0x000001c005067890 */ /* 0x000fe2000fffe0ff */
[----:B------:R-:W-:Y:S01]  /*4530*/  R2UR UR5, R2 ;  /* 0x00000000020572ca */ /* 0x000fe200000e0000 */
[----:B------:R-:W-:Y:S01]  /*4540*/  UMOV UR32, 0x0 ;  /* 0x0000000000207882 */ /* 0x000fe20000000000 */
[----:B------:R-:W-:Y:S01]  /*4550*/  R2UR UR26, R0 ;  /* 0x00000000001a72ca */ /* 0x000fe200000e0000 */
[----:B------:R-:W-:Y:S01]  /*4560*/  UMOV UR33, 0x10110490 ;  /* 0x1011049000217882 */ /* 0x000fe20000000000 */
[----:B------:R-:W-:Y:S01]  /*4570*/  UMOV UR9, 0x80004020 ;  /* 0x8000402000097882 */ /* 0x000fe20000000000 */
[----:B------:R-:W-:Y:S01]  /*4580*/  UMOV UR7, 0x80004020 ;  /* 0x8000402000077882 */ /* 0x000fe20000000000 */
[----:B------:R-:W-:Y:S01]  /*4590*/  IMAD.U32 R0, RZ, RZ, UR4 ;  /* 0x00000004ff007e24 */ /* 0x000fe2000f8e00ff */
[----:B------:R-:W-:Y:S01]  /*45a0*/  UMOV UR29, 0x3 ;  /* 0x00000003001d7882 */ /* 0x000fe20000000000 */
[----:B------:R-:W-:Y:S01]  /*45b0*/  IMAD.MOV.U32 R18, RZ, RZ, 0xc0 ;  /* 0x000000c0ff127424 */ /* 0x000fe200078e00ff */
[----:B------:R1:W-:Y:S01]  /*45c0*/  UTCHMMA.2CTA tmem[UR27], gdesc[UR8], tmem[UR28], tmem[UR32], idesc[UR33], UPT ;  /* 0x00ff20081b0079ea */ /* 0x0003e2000ba0001c */
[----:B------:R-:W-:-:S05]  /*45d0*/  IMAD.MOV.U32 R17, RZ, RZ, 0x140 ;  /* 0x00000140ff117424 */ /* 0x000fca00078e00ff */
[----:B------:R1:W-:Y:S01]  /*45e0*/  UTCHMMA.2CTA tmem[UR5], gdesc[UR6], tmem[UR26], tmem[UR32], idesc[UR33], UPT ;  /* 0x00ff2006050079ea */ /* 0x0003e2000ba0001a */
[----:B------:R1:W-:Y:S01]  /*45f0*/  UTCBAR.2CTA.MULTICAST [UR30], URZ, UR29 ;  /* 0x000000ff1e0073e9 */ /* 0x0003e2000820081d */
[----:B------:R-:W2:Y:S02]  /*4600*/  SYNCS.PHASECHK.TRANS64.TRYWAIT P0, [UR15+0x178], R0 ;  /* 0x00017800ff0075a7 */ /* 0x000ea4000800110f */
[----:B-12---:R-:W-:Y:S05]  /*4610*/  @!P0 BRA `(.L_x_60) ;  /* 0x0000008800948947 */ /* 0x006fea0003800000 */
.L_x_146:
[----:B------:R-:W-:Y:S01]  /*4620*/  R2UR UR29, R18 ;  /* 0x00000000121d72ca */ /* 0x000fe200000e0000 */
[----:B------:R-:W-:Y:S01]  /*4630*/  IMAD.MOV.U32 R2, RZ, RZ, 0xc8 ;  /* 0x000000c8ff027424 */ /* 0x000fe200078e00ff */
[----:B------:R-:W-:Y:S01]  /*4640*/  R2UR UR30, R17 ;  /* 0x00000000111e72ca */ /* 0x000fe200000e0000 */
[----:B------:R-:W-:Y:S01]  /*4650*/  UMOV UR26, 0x0 ;  /* 0x00000000001a7882 */ /* 0x000fe20000000000 */
[----:B------:R-:W-:Y:S01]  /*4660*/  UMOV UR27, 0x10110490 ;  /* 0x10110490001b7882 */ /* 0x000fe20000000000 */
[----:B-1----:R-:W-:Y:S01]  /*4670*/  IMAD.MOV.U32 R0, RZ, RZ, 0x140 ;  /* 0x00000140ff007424 */ /* 0x002fe200078e00ff */
[----:B------:R-:W-:Y:S01]  /*4680*/  UMOV UR32, 0x0 ;  /* 0x0000000000207882 */ /* 0x000fe20000000000 */
[----:B------:R-:W-:-:S03]  /*4690*/  UMOV UR33, 0x10110490 ;  /* 0x1011049000217882 */ /* 0x000fc60000000000 */
[----:B------:R-:W-:-:S05]  /*46a0*/  R2UR UR28, R0 ;  /* 0x00000000001c72ca */ /* 0x000fca00000e0000 */
[----:B------:R1:W-:Y:S02]  /*46b0*/  UTCHMMA.2CTA tmem[UR29], gdesc[UR24], tmem[UR30], tmem[UR26], idesc[UR27], UP1 ;  /* 0x00ff1a181d0079ea */ /* 0x0003e40008a0001e */
[----:B-1----:R-:W-:Y:S01]  /*46c0*/  R2UR UR27, R2 ;  /* 0x00000000021b72ca */ /* 0x002fe200000e0000 */
[----:B------:R-:W-:Y:S01]  /*46d0*/  IMAD.MOV.U32 R2, RZ, RZ, 0xd0 ;  /* 0x000000d0ff027424 */ /* 0x000fe200078e00ff */
[C---:B------:R-:W-:Y:S02]  /*46e0*/  R2UR UR26, R0.reuse ;  /* 0x00000000001a72ca */ /* 0x040fe400000e0000 */
[----:B------:R-:W-:Y:S02]  /*46f0*/  R2UR UR25, R0 ;  /* 0x00000000001972ca */ /* 0x000fe400000e0000 */
[----:B------:R-:W-:Y:S01]  /*4700*/  R2UR UR5, R2 ;  /* 0x00000000020572ca */ /* 0x000fe200000e0000 */
[----:B------:R-:W-:-:S05]  /*4710*/  IMAD.MOV.U32 R2, RZ, RZ, 0xd8 ;  /* 0x000000d8ff027424 */ /* 0x000fca00078e00ff */
[----:B------:R-:W-:Y:S01]  /*4720*/  R2UR UR24, R2 ;  /* 0x00000000021872ca */ /* 0x000fe200000e0000 */
[----:B------:R-:W-:Y:S01]  /*4730*/  IMAD.MOV.U32 R2, RZ, RZ, 0xe0 ;  /* 0x000000e0ff027424 */ /* 0x000fe200078e00ff */
[----:B------:R1:W-:Y:S05]  /*4740*/  UTCHMMA.2CTA tmem[UR27], gdesc[UR22], tmem[UR28], tmem[UR32], idesc[UR33], UPT ;  /* 0x00ff20161b0079ea */ /* 0x0003ea000ba0001c */
[----:B------:R2:W-:Y:S06]  /*4750*/  UTCHMMA.2CTA tmem[UR5], gdesc[UR20], tmem[UR26], tmem[UR32], idesc[UR33], UPT ;  /* 0x00ff2014050079ea */ /* 0x0005ec000ba0001a */
[----:B------:R3:W-:Y:S01]  /*4760*/  UTCHMMA.2CTA tmem[UR24], gdesc[UR18], tmem[UR25], tmem[UR32], idesc[UR33], UPT ;  /* 0x00ff2012180079ea */ /* 0x0007e2000ba00019 */
[----:B-1----:R-:W-:Y:S01]  /*4770*/  R2UR UR22, R2 ;  /* 0x00000000021672ca */ /* 0x002fe200000e0000 */
[----:B------:R-:W-:Y:S01]  /*4780*/  IMAD.MOV.U32 R2, RZ, RZ, 0xe8 ;  /* 0x000000e8ff027424 */ /* 0x000fe200078e00ff */
[----:B------:R-:W-:-:S02]  /*4790*/  R2UR UR23, R0 ;  /* 0x00000000001772ca */ /* 0x000fc400000e0000 */
[----:B--2---:R-:W-:Y:S01]  /*47a0*/  R2UR UR20, R0 ;  /* 0x00000000001472ca */ /* 0x004fe200000e0000 */
[----:B------:R-:W-:Y:S01]  /*47b0*/  IMAD.U32 R0, RZ, RZ, UR4 ;  /* 0x00000004ff007e24 */ /* 0x000fe2000f8e00ff */
[----:B------:R-:W-:-:S09]  /*47c0*/  R2UR UR5, R2 ;  /* 0x00000000020572ca */ /* 0x000fd200000e0000 */
[----:B------:R3:W-:Y:S04]  /*47d0*/  UTCHMMA.2CTA tmem[UR22], gdesc[UR16], tmem[UR23], tmem[UR32], idesc[UR33], UPT ;  /* 0x00ff2010160079ea */ /* 0x0007e8000ba00017 */
[----:B------:R3:W-:Y:S01]  /*47e0*/  UTCHMMA.2CTA tmem[UR5], gdesc[UR12], tmem[UR20], tmem[UR32], idesc[UR33], UPT ;  /* 0x00ff200c050079ea */ /* 0x0007e2000ba00014 */
[----:B------:R-:W1:Y:S02]  /*47f0*/  SYNCS.PHASECHK.TRANS64.TRYWAIT P0, [UR15+0x188], R0 ;  /* 0x00018800ff0075a7 */ /* 0x000e64000800110f */
[----:B-1-3--:R-:W-:Y:S05]  /*4800*/  @!P0 BRA `(.L_x_61) ;  /* 0x0000008800388947 */ /* 0x00afea0003800000 */
.L_x_148:
[----:B------:R-:W-:Y:S01]  /*4810*/  IMAD.MOV.U32 R2, RZ, RZ, 0xf0 ;  /* 0x000000f0ff027424 */ /* 0x000fe200078e00ff */
[----:B------:R-:W-:Y:S01]  /*4820*/  UMOV UR12, 0x0 ;  /* 0x00000000000c7882 */ /* 0x000fe20000000000 */
[----:B-1----:R-:W-:Y:S01]  /*4830*/  IMAD.MOV.U32 R0, RZ, RZ, 0x140 ;  /* 0x00000140ff007424 */ /* 0x002fe200078e00ff */
[----:B------:R-:W-:Y:S01]  /*4840*/  UMOV UR13, 0x10110490 ;  /* 0x10110490000d7882 */ /* 0x000fe20000000000 */
[----:B------:R-:W-:Y:S01]  /*4850*/  R2UR UR5, R10 ;  /* 0x000000000a0572ca */ /* 0x000fe200000e0000 */
[----:B------:R-:W-:Y:S01]  /*4860*/  UMOV UR20, 0x0 ;  /* 0x0000000000147882 */ /* 0x000fe20000000000 */
[----:B------:R-:W-:Y:S01]  /*4870*/  R2UR UR4, R2 ;  /* 0x00000000020472ca */ /* 0x000fe200000e0000 */
[----:B------:R-:W-:Y:S01]  /*4880*/  IMAD.MOV.U32 R2, RZ, RZ, 0xf8 ;  /* 0x000000f8ff027424 */ /* 0x000fe200078e00ff */
[----:B------:R-:W-:Y:S01]  /*4890*/  R2UR UR16, R0 ;  /* 0x00000000001072ca */ /* 0x000fe200000e0000 */
[----:B------:R-:W-:Y:S01]  /*48a0*/  UMOV UR21, 0x10110490 ;  /* 0x1011049000157882 */ /* 0x000fe20000000000 */
[----:B------:R-:W-:Y:S01]  /*48b0*/  R2UR UR18, R7 ;  /* 0x00000000071272ca */ /* 0x000fe200000e0000 */
[----:B------:R-:W-:Y:S01]  /*48c0*/  UMOV UR17, 0x3 ;  /* 0x0000000300117882 */ /* 0x000fe20000000000 */
[----:B------:R-:W-:-:S02]  /*48d0*/  UIADD3 UR10, UPT, UPT, UR10, 0x1, URZ ;  /* 0x000000010a0a7890 */ /* 0x000fc4000fffe0ff */
[----:B------:R-:W-:Y:S02]  /*48e0*/  ULOP3.LUT UR57, UR57, 0x1, URZ, 0x3c, !UPT ;  /* 0x0000000139397892 */ /* 0x000fe4000f8e3cff */
[----:B------:R-:W-:Y:S02]  /*48f0*/  UISETP.NE.AND UP1, UPT, UR10, 0x14, UPT ;  /* 0x000000140a00788c */ /* 0x000fe4000bf25270 */
[----:B------:R-:W-:-:S03]  /*4900*/  ULOP3.LUT UR50, UR50, 0x1, URZ, 0x3c, !UPT ;  /* 0x0000000132327892 */ /* 0x000fc6000f8e3cff */
[----:B------:R1:W-:Y:S02]  /*4910*/  UTCHMMA.2CTA tmem[UR4], gdesc[UR8], tmem[UR16], tmem[UR12], idesc[UR13], UPT ;  /* 0x00ff0c08040079ea */ /* 0x0003e4000ba00010 */
[----:B-1----:R-:W-:Y:S01]  /*4920*/  R2UR UR12, R2 ;  /* 0x00000000020c72ca */ /* 0x002fe200000e0000 */
[----:B------:R-:W-:Y:S01]  /*4930*/  USEL UR4, URZ, 0x1, UP1 ;  /* 0x00000001ff047887 */ /* 0x000fe20008800000 */
[----:B------:R-:W-:-:S03]  /*4940*/  R2UR UR13, R0 ;  /* 0x00000000000d72ca */ /* 0x000fc600000e0000 */
[----:B------:R-:W-:-:S10]  /*4950*/  ULOP3.LUT UR22, UR11, UR4, URZ, 0x3c, !UPT ;  /* 0x000000040b167292 */ /* 0x000fd4000f8e3cff */
[----:B------:R1:W-:Y:S01]  /*4960*/  UTCHMMA.2CTA tmem[UR12], gdesc[UR6], tmem[UR13], tmem[UR20], idesc[UR21], UPT ;  /* 0x00ff14060c0079ea */ /* 0x0003e2000ba0000d */
[----:B------:R2:W-:Y:S01]  /*4970*/  UTCBAR.2CTA.MULTICAST [UR5], URZ, UR17 ;  /* 0x000000ff050073e9 */ /* 0x0005e20008200811 */
[----:B-1----:R-:W-:Y:S02]  /*4980*/  USEL UR20, UR10, URZ, UP1 ;  /* 0x000000ff0a147287 */ /* 0x002fe40008800000 */
[----:B--2---:R-:W-:-:S09]  /*4990*/  UIADD3 UR5, UPT, UPT, UR14, 0xc0, URZ ;  /* 0x000000c00e057890 */ /* 0x004fd2000fffe0ff */
[----:B------:R1:W-:Y:S01]  /*49a0*/  UTCBAR.2CTA.MULTICAST [UR5], URZ, UR18 ;  /* 0x000000ff050073e9 */ /* 0x0003e20008200812 */
[----:B------:R-:W-:Y:S02]  /*49b0*/  NOP ;  /* 0x0000000000007918 */ /* 0x000fe40000000000 */
.L_x_45:
[----:B-1----:R-:W1:Y:S01]  /*49c0*/  LDCU UR5, c[0x0][0x624] ;  /* 0x0000c480ff0577ac */ /* 0x002e620008000800 */
[----:B------:R-:W-:-:S13]  /*49d0*/  R2UR UR4, R6 ;  /* 0x00000000060472ca */ /* 0x000fda00000e0000 */
[----:B-1----:R-:W-:-:S09]  /*49e0*/  UISETP.GE.AND UP1, UPT, UR4, UR5, UPT ;  /* 0x000000050400728c */ /* 0x002fd2000bf26270 */
[----:B------:R-:W-:Y:S05]  /*49f0*/  BRA.U !UP1, `(.L_x_62) ;  /* 0xffffffe509207547 */ /* 0x000fea000b83ffff */
.L_x_44:
[----:B------:R-:W1:Y:S01]  /*4a00*/  S2UR UR5, SR_CgaCtaId ;  /* 0x00000000000579c3 */ /* 0x000e620000008800 */
[----:B------:R-:W-:Y:S01]  /*4a10*/  ELECT P0, URZ, PT ;  /* 0x0000000000ff782f */ /* 0x000fe20003800000 */
[----:B------:R-:W-:Y:S01]  /*4a20*/  IMAD.MOV.U32 R3, RZ, RZ, 0x1 ;  /* 0x00000001ff037424 */ /* 0x000fe200078e00ff */
[----:B------:R-:W-:-:S05]  /*4a30*/  UIADD3 UR4, UPT, UPT, UR15, 0x220, URZ ;  /* 0x000002200f047890 */ /* 0x000fca000fffe0ff */
[----:B------:R-:W-:Y:S01]  /*4a40*/  UVIRTCOUNT.DEALLOC.SMPOOL 0x80 ;  /* 0x000000800000784c */ /* 0x000fe20000000000 */
[----:B------:R-:W-:-:S07]  /*4a50*/  UMOV UR9, 0x1 ;  /* 0x0000000100097882 */ /* 0x000fce0000000000 */
[----:B------:R-:W2:Y:S01]  /*4a60*/  S2UR UR8, SR_CgaCtaId ;  /* 0x00000000000879c3 */ /* 0x000ea20000008800 */
[----:B------:R-:W-:Y:S01]  /*4a70*/  IMAD.U32 R2, RZ, RZ, UR4 ;  /* 0x00000004ff027e24 */ /* 0x000fe2000f8e00ff */
[----:B------:R-:W-:Y:S01]  /*4a80*/  @P0 MOV R0, 0x40 ;  /* 0x0000004000000802 */ /* 0x000fe20000000f00 */
[----:B-1----:R-:W-:-:S05]  /*4a90*/  @P0 IMAD.U32 R27, RZ, RZ, UR5 ;  /* 0x00000005ff1b0e24 */ /* 0x002fca000f8e00ff */
[C---:B------:R-:W-:Y:S02]  /*4aa0*/  @P0 LEA R0, R27.reuse, R0, 0x18 ;  /* 0x000000001b000211 */ /* 0x040fe400078ec0ff */
[----:B------:R-:W-:-:S03]  /*4ab0*/  LOP3.LUT R27, R27, 0x1, RZ, 0x3c, !PT ;  /* 0x000000011b1b7812 */ /* 0x000fc600078e3cff */
[----:B------:R1:W-:Y:S01]  /*4ac0*/  @P0 STS.U8 [R0], R3 ;  /* 0x0000000300000388 */ /* 0x0003e20000000000 */
[----:B------:R-:W-:Y:S01]  /*4ad0*/  PRMT R27, R27, 0x654, R2 ;  /* 0x000006541b1b7816 */ /* 0x000fe20000000002 */
[----:B------:R-:W-:Y:S01]  /*4ae0*/  IMAD.U32 R2, RZ, RZ, UR9 ;  /* 0x00000009ff027e24 */ /* 0x000fe2000f8e00ff */
[----:B------:R-:W-:Y:S06]  /*4af0*/  BAR.SYNC.DEFER_BLOCKING 0x2, 0x1a0 ;  /* 0x0086800000007b1d */ /* 0x000fec0000010000 */
[----:B------:R1:W-:Y:S01]  /*4b00*/  SYNCS.ARRIVE.TRANS64.RED.ART0 RZ, [R27+URZ], R2 ;  /* 0x000000021bff79a7 */ /* 0x0003e200085004ff */
[----:B------:R-:W3:Y:S02]  /*4b10*/  SYNCS.PHASECHK.TRANS64.TRYWAIT P0, [UR15+0x220], RZ ;  /* 0x000220ffff0075a7 */ /* 0x000ee4000800110f */
[----:B-123--:R-:W-:Y:S05]  /*4b20*/  @!P0 BRA `(.L_x_63) ;  /* 0x0000008400908947 */ /* 0x00efea0003800000 */
.L_x_150:
[----:B------:R-:W-:Y:S01]  /*4b30*/  NOP ;  /* 0x0000000000007918 */ /* 0x000fe20000000000 */
[----:B------:R-:W-:Y:S01]  /*4b40*/  UMOV UR4, 0x50 ;  /* 0x0000005000047882 */ /* 0x000fe20000000000 */
[----:B------:R-:W-:Y:S01]  /*4b50*/  R2UR UR5, R28 ;  /* 0x000000001c0572ca */ /* 0x000fe200000e0000 */
[----:B------:R-:W-:Y:S01]  /*4b60*/  ULEA UR8, UR8, UR4, 0x18 ;  /* 0x0000000408087291 */ /* 0x000fe2000f8ec0ff */
[----:B------:R-:W-:-:S08]  /*4b70*/  UMOV UR6, 0xffff ;  /* 0x0000ffff00067882 */ /* 0x000fd00000000000 */
[----:B-1----:R-:W1:Y:S03]  /*4b80*/  LDS R0, [UR8] ;  /* 0x00000008ff007984 */ /* 0x002e660008000800 */
[----:B------:R-:W-:-:S04]  /*4b90*/  ULOP3.LUT UR4, UR5, 0xffff, URZ, 0xc0, !UPT ;  /* 0x0000ffff05047892 */ /* 0x000fc8000f8ec0ff */
[----:B------:R-:W-:-:S04]  /*4ba0*/  USHF.R.U32.HI UR4, URZ, 0x5, UR4 ;  /* 0x00000005ff047899 */ /* 0x000fc80008011604 */
[----:B------:R-:W-:Y:S02]  /*4bb0*/  UIADD3 UR5, UPT, UPT, UR4, 0x10, URZ ;  /* 0x0000001004057890 */ /* 0x000fe4000fffe0ff */
[----:B------:R-:W-:Y:S02]  /*4bc0*/  USHF.L.U32 UR6, UR6, UR4, URZ ;  /* 0x0000000406067299 */ /* 0x000fe400080006ff */
[----:B------:R-:W-:-:S04]  /*4bd0*/  USHF.L.U32 UR4, UR9, UR5, URZ ;  /* 0x0000000509047299 */ /* 0x000fc800080006ff */
[----:B------:R-:W-:-:S04]  /*4be0*/  ULOP3.LUT UR4, UR4, UR6, URZ, 0xfc, !UPT ;  /* 0x0000000604047292 */ /* 0x000fc8000f8efcff */
[----:B------:R-:W-:Y:S01]  /*4bf0*/  ULOP3.LUT UR6, UR4, 0xffff, URZ, 0xc0, !UPT ;  /* 0x0000ffff04067892 */ /* 0x000fe2000f8ec0ff */
[----:B-1----:R-:W-:-:S13]  /*4c00*/  R2UR UR7, R0 ;  /* 0x00000000000772ca */ /* 0x002fda00000e0000 */
[----:B------:R-:W-:-:S04]  /*4c10*/  ULOP3.LUT UR5, UR4, 0xffff, UR7, 0x80, !UPT ;  /* 0x0000ffff04057892 */ /* 0x000fc8000f8e8007 */
[----:B------:R-:W-:-:S09]  /*4c20*/  UISETP.NE.AND UP0, UPT, UR5, UR6, UPT ;  /* 0x000000060500728c */ /* 0x000fd2000bf05270 */
[----:B------:R-:W-:Y:S05]  /*4c30*/  BRA.U UP0, `(.L_x_64) ;  /* 0x00000001004c7547 */ /* 0x000fea000b800000 */
[----:B------:R-:W-:Y:S02]  /*4c40*/  USHF.R.U32.HI UR5, URZ, 0x10, UR4 ;  /* 0x00000010ff057899 */ /* 0x000fe40008011604 */
[----:B------:R-:W-:-:S04]  /*4c50*/  USHF.R.U32.HI UR6, URZ, 0x10, UR7 ;  /* 0x00000010ff067899 */ /* 0x000fc80008011607 */
[----:B------:R-:W-:-:S04]  /*4c60*/  ULOP3.LUT UR6, UR6, UR5, URZ, 0xc0, !UPT ;  /* 0x0000000506067292 */ /* 0x000fc8000f8ec0ff */
[----:B------:R-:W-:-:S09]  /*4c70*/  UISETP.NE.AND UP0, UPT, UR6, UR5, UPT ;  /* 0x000000050600728c */ /* 0x000fd2000bf05270 */
[----:B------:R-:W-:Y:S05]  /*4c80*/  BRA.U UP0, `(.L_x_65) ;  /* 0x00000001002c7547 */ /* 0x000fea000b800000 */
[----:B------:R-:W1:Y:S01]  /*4c90*/  S2R R2, SR_LANEID ;  /* 0x0000000000027919 */ /* 0x000e620000000000 */
[----:B------:R-:W-:-:S03]  /*4ca0*/  ULOP3.LUT UR5, URZ, UR4, URZ, 0x33, !UPT ;  /* 0x00000004ff057292 */ /* 0x000fc6000f8e33ff */
[----:B------:R-:W-:Y:S02]  /*4cb0*/  VOTEU.ANY UR4, UPT, PT ;  /* 0x0000000000047886 */ /* 0x000fe400038e0100 */
[----:B------:R-:W-:Y:S01]  /*4cc0*/  UFLO.U32 UR4, UR4 ;  /* 0x00000004000472bd */ /* 0x000fe200080e0000 */
[----:B------:R-:W-:-:S04]  /*4cd0*/  IMAD.U32 R0, RZ, RZ, UR5 ;  /* 0x00000005ff007e24 */ /* 0x000fc8000f8e00ff */
[----:B------:R-:W2:Y:S02]  /*4ce0*/  REDUX UR6, R0 ;  /* 0x00000000000673c4 */ /* 0x000ea40000000000 */
[----:B------:R3:W-:Y:S01]  /*4cf0*/  UTCATOMSWS.AND URZ, UR5 ;  /* 0x0000000500ff79e3 */ /* 0x0007e20008000000 */
[----:B-1----:R-:W-:Y:S02]  /*4d00*/  ISETP.EQ.U32.AND P0, PT, R2, UR4, PT ;  /* 0x0000000402007c0c */ /* 0x002fe4000bf02070 */
[----:B--2---:R-:W-:-:S11]  /*4d10*/  MOV R0, UR6 ;  /* 0x0000000600007c02 */ /* 0x004fd60008000f00 */
[----:B------:R3:W-:Y:S01]  /*4d20*/  @P0 ATOMS.AND RZ, [UR8], R0 ;  /* 0x00000000ffff098c */ /* 0x0007e2000a800008 */
[----:B------:R-:W-:Y:S05]  /*4d30*/  BRA `(.L_x_66) ;  /* 0x0000000000147947 */ /* 0x000fea0003800000 */
.L_x_65:
[----:B------:R-:W-:Y:S02]  /*4d40*/  MOV R2, 0x4d60 ;  /* 0x00004d6000027802 */ /* 0x000fe40000000f00 */
[----:B------:R-:W-:Y:S05]  /*4d50*/  CALL.REL.NOINC `($__internal_0_$__cuda_sm10x_tcgen05_guardrail_trap_col_being_dealloced_not_returned_by_alloc) ;  /* 0x0000008800c07944 */ /* 0x000fea0003c00000 */
[----:B------:R-:W-:Y:S05]  /*4d60*/  BRA `(.L_x_66) ;  /* 0x0000000000087947 */ /* 0x000fea0003800000 */
.L_x_64:
[----:B------:R-:W-:Y:S02]  /*4d70*/  MOV R2, 0x4d90 ;  /* 0x00004d9000027802 */ /* 0x000fe40000000f00 */
[----:B------:R-:W-:Y:S05]  /*4d80*/  CALL.REL.NOINC `($__internal_2_$__cuda_sm10x_tcgen05_guardrail_trap_unallocated_columns_being_dealloced) ;  /* 0x0000008800cc7944 */ /* 0x000fea0003c00000 */
.L_x_66:
[----:B------:R-:W-:Y:S01]  /*4d90*/  ELECT P0, URZ, PT ;  /* 0x0000000000ff782f */ /* 0x000fe20003800000 */
[----:B------:R-:W-:-:S12]  /*4da0*/  NOP ;  /* 0x0000000000007918 */ /* 0x000fd80000000000 */
[----:B------:R-:W-:Y:S05]  /*4db0*/  @!P0 BRA `(.L_x_67) ;  /* 0x0000000000208947 */ /* 0x000fea0003800000 */
[----:B------:R-:W-:Y:S02]  /*4dc0*/  UMOV UR4, 0x20 ;  /* 0x0000002000047882 */ /* 0x000fe40000000000 */
[----:B------:R-:W-:-:S04]  /*4dd0*/  UIADD3 UR4, UPT, UPT, -UR4, 0x100000, URZ ;  /* 0x0010000004047890 */ /* 0x000fc8000fffe1ff */
[----:B---3--:R-:W-:Y:S02]  /*4de0*/  USHF.L.U32 UR5, UR4, 0xb, URZ ;  /* 0x0000000b04057899 */ /* 0x008fe400080006ff */
[----:B------:R-:W-:Y:S01]  /*4df0*/  USHF.L.U32 UR4, UR4, 0x1, URZ ;  /* 0x0000000104047899 */ /* 0x000fe200080006ff */
[----:B------:R-:W1:Y:S11]  /*4e00*/  FENCE.VIEW.ASYNC.S ;  /* 0x00000000000073c6 */ /* 0x000e760000000000 */
[----:B-1----:R1:W2:Y:S01]  /*4e10*/  SYNCS.EXCH.64 URZ, [UR15+0x220], UR4 ;  /* 0x000220040fff75b2 */ /* 0x0022a20008000100 */
[----:B------:R-:W-:Y:S05]  /*4e20*/  BRA `(.L_x_67) ;  /* 0x0000000000047947 */ /* 0x000fea0003800000 */
.L_x_12:
[----:B------:R-:W-:Y:S01]  /*4e30*/  NOP ;  /* 0x0000000000007918 */ /* 0x000fe20000000000 */
.L_x_67:
[----:B-1-3--:R-:W-:Y:S05]  /*4e40*/  BSYNC.RECONVERGENT B1 ;  /* 0x0000000000017941 */ /* 0x00afea0003800200 */
.L_x_9:
[----:B------:R-:W1:Y:S01]  /*4e50*/  S2R R0, SR_TID.X ;  /* 0x0000000000007919 */ /* 0x000e620000002100 */
[----:B------:R-:W-:Y:S01]  /*4e60*/  NOP ;  /* 0x0000000000007918 */ /* 0x000fe20000000000 */
[----:B-1----:R-:W-:-:S04]  /*4e70*/  SHF.R.U32.HI R0, RZ, 0x5, R0 ;  /* 0x00000005ff007819 */ /* 0x002fc80000011600 */
[----:B------:R-:W-:-:S13]  /*4e80*/  R2UR UR4, R0 ;  /* 0x00000000000472ca */ /* 0x000fda00000e0000 */
[----:B------:R-:W-:-:S09]  /*4e90*/  UISETP.NE.AND UP0, UPT, UR4, 0xd, UPT ;  /* 0x0000000d0400788c */ /* 0x000fd2000bf05270 */
[----:B------:R-:W-:Y:S05]  /*4ea0*/  BRA.U UP0, `(.L_x_68) ;  /* 0x00000005007c7547 */ /* 0x000fea000b800000 */
[----:B------:R-:W-:-:S08]  /*4eb0*/  NOP ;  /* 0x0000000000007918 */ /* 0x000fd00000000000 */
[----:B------:R-:W1:-:S00]  /*4ec0*/  USETMAXREG.DEALLOC.CTAPOOL 0x30 ;  /* 0x00000030000079c8 */ /* 0x000e4000080e0500 */
[----:B-1----:R-:W3:Y:S01]  /*4ed0*/  LDL R0, [R1] ;  /* 0x0000000001007983 */ /* 0x002ee20000100800 */
[----:B------:R-:W1:Y:S01]  /*4ee0*/  LDCU UR4, c[0x0][0x610] ;  /* 0x0000c200ff0477ac */ /* 0x000e620008000800 */
[----:B------:R-:W4:Y:S01]  /*4ef0*/  LDCU.U8 UR9, c[0x0][0x614] ;  /* 0x0000c280ff0977ac */ /* 0x000f220008000000 */
[----:B------:R-:W5:Y:S01]  /*4f00*/  LDCU.U8 UR6, c[0x0][0x615] ;  /* 0x0000c2a0ff0677ac */ /* 0x000f620008000000 */
[----:B------:R-:W2:Y:S01]  /*4f10*/  LDCU UR7, c[0x0][0x61c] ;  /* 0x0000c380ff0777ac */ /* 0x000ea20008000800 */
[----:B---3--:R-:W-:-:S13]  /*4f20*/  R2UR UR8, R0 ;  /* 0x00000000000872ca */ /* 0x008fda00000e0000 */
[----:B-1----:R-:W-:-:S04]  /*4f30*/  UIMAD.WIDE.U32 UR4, UR8, UR4, URZ ;  /* 0x00000004080472a5 */ /* 0x002fc8000f8e00ff */
[----:B------:R-:W-:-:S04]  /*4f40*/  UIADD3 UR4, UPT, UPT, UR8, -UR5, URZ ;  /* 0x8000000508047290 */ /* 0x000fc8000fffe0ff */
[----:B----4-:R-:W-:Y:S01]  /*4f50*/  USHF.R.U32.HI UR4, URZ, UR9, UR4 ;  /* 0x00000009ff047299 */ /* 0x010fe20008011604 */
[----:B------:R-:W1:Y:S03]  /*4f60*/  LDCU.U8 UR9, c[0x0][0x620] ;  /* 0x0000c400ff0977ac */ /* 0x000e660008000000 */
[----:B------:R-:W-:-:S04]  /*4f70*/  UIADD3 UR4, UPT, UPT, UR5, UR4, URZ ;  /* 0x0000000405047290 */ /* 0x000fc8000fffe0ff */
[----:B-----5:R-:W-:Y:S01]  /*4f80*/  USHF.R.U32.HI UR11, URZ, UR6, UR4 ;  /* 0x00000006ff0b7299 */ /* 0x020fe20008011604 */
[----:B------:R-:W3:Y:S03]  /*4f90*/  LDCU UR6, c[0x0][0x624] ;  /* 0x0000c480ff0677ac */ /* 0x000ee60008000800 */
[----:B--2---:R-:W-:-:S07]  /*4fa0*/  UIMAD.WIDE.U32 UR4, UR11, UR7, URZ ;  /* 0x000000070b0472a5 */ /* 0x004fce000f8e00ff */
[----:B------:R-:W-:Y:S02]  /*4fb0*/  UMOV UR4, UR5 ;  /* 0x0000000500047c82 */ /* 0x000fe40008000000 */
[----:B------:R-:W-:-:S04]  /*4fc0*/  UIADD3 UR12, UPT, UPT, UR11, -UR4, URZ ;  /* 0x800000040b0c7290 */ /* 0x000fc8000fffe0ff */
[----:B-1----:R-:W-:Y:S02]  /*4fd0*/  USHF.R.U32.HI UR12, URZ, UR9, UR12 ;  /* 0x00000009ff0c7299 */ /* 0x002fe4000801160c */
[----:B---3--:R-:W-:Y:S02]  /*4fe0*/  UISETP.GE.AND UP0, UPT, UR8, UR6, UPT ;  /* 0x000000060800728c */ /* 0x008fe4000bf06270 */
[----:B------:R-:W-:-:S07]  /*4ff0*/  UIADD3 UR12, UPT, UPT, UR4, UR12, URZ ;  /* 0x0000000c040c7290 */ /* 0x000fce000fffe0ff */
[----:B------:R-:W-:Y:S05]  /*5000*/  BRA.U UP0, `(.L_x_68) ;  /* 0x0000000500247547 */ /* 0x000fea000b800000 */
[----:B------:R-:W-:Y:S01]  /*5010*/  S2UR UR7, SR_CgaCtaId ;  /* 0x00000000000779c3 */ /* 0x000fe20000008800 */
[----:B------:R-:W1:Y:S01]  /*5020*/  LDCU.U8 UR5, c[0x0][0x621] ;  /* 0x0000c420ff0577ac */ /* 0x000e620008000000 */
[----:B------:R-:W-:Y:S01]  /*5030*/  R2UR UR21, R0 ;  /* 0x00000000001572ca */ /* 0x000fe200000e0000 */
[----:B------:R-:W-:Y:S02]  /*5040*/  HFMA2 R4, -RZ, RZ, 0, 5.9604644775390625e-08 ;  /* 0x00000001ff047431 */ /* 0x000fe400000001ff */
[----:B------:R-:W-:Y:S01]  /*5050*/  IMAD.MOV.U32 R2, RZ, RZ, RZ ;  /* 0x000000ffff027224 */ /* 0x000fe200078e00ff */
[----:B------:R-:W2:Y:S01]  /*5060*/  LDCU.64 UR8, c[0x0][0x348] ;  /* 0x00006900ff0877ac */ /* 0x000ea20008000a00 */
[----:B------:R-:W3:Y:S01]  /*5070*/  LDCU UR10, c[0x0][0x60c] ;  /* 0x0000c180ff0a77ac */ /* 0x000ee20008000800 */
[----:B------:R-:W4:Y:S01]  /*5080*/  LDCU UR20, c[0x0][0x618] ;  /* 0x0000c300ff1477ac */ /* 0x000f220008000800 */
[----:B------:R-:W-:Y:S01]  /*5090*/  UMOV UR6, 0x400 ;  /* 0x0000040000067882 */ /* 0x000fe20000000000 */
[----:B------:R-:W-:-:S02]  /*50a0*/  UIADD3 UR4, UPT, UPT, -UR11, URZ, URZ ;  /* 0x000000ff0b047290 */ /* 0x000fc4000fffe1ff */
[----:B-1----:R-:W-:Y:S01]  /*50b0*/  USHF.R.U32.HI UR12, URZ, UR5, UR12 ;  /* 0x00000005ff0c7299 */ /* 0x002fe2000801160c */
[----:B------:R-:W1:Y:S02]  /*50c0*/  S2UR UR24, SR_CgaSize ;  /* 0x00000000001879c3 */ /* 0x000e640000008a00 */
[----:B-1----:R-:W-:-:S12]  /*50d0*/  UIMAD UR24, UR24, -0xa0, URZ ;  /* 0xffffff60181878a4 */ /* 0x002fd8000f8e02ff */
[----:B------:R-:W1:Y:S01]  /*50e0*/  LDCU UR24, c[0x0][UR24+0x2c0] ;  /* 0x00005800181877ac */ /* 0x000e620008000800 */
[----:B------:R-:W-:Y:S02]  /*50f0*/  UIADD3 UR5, UPT, UPT, -UR12, URZ, URZ ;  /* 0x000000ff0c057290 */ /* 0x000fe4000fffe1ff */
[----:B--2---:R-:W-:Y:S02]  /*5100*/  UIADD3 UR14, UP0, UPT, UR8, 0x200, URZ ;  /* 0x00000200080e7890 */ /* 0x004fe4000ff1e0ff */
[----:B------:R-:W-:Y:S02]  /*5110*/  ULEA UR7, UR7, UR6, 0x18 ;  /* 0x0000000607077291 */ /* 0x000fe4000f8ec0ff */
[----:B---3--:R-:W-:Y:S02]  /*5120*/  UIMAD UR4, UR10, UR4, UR21 ;  /* 0x000000040a0472a4 */ /* 0x008fe4000f8e0215 */
[----:B------:R-:W-:Y:S02]  /*5130*/  UIADD3.X UR15, UPT, UPT, URZ, UR9, URZ, UP0, !UPT ;  /* 0x00000009ff0f7290 */ /* 0x000fe400087fe4ff */
[----:B----4-:R-:W-:Y:S01]  /*5140*/  UIMAD UR11, UR20, UR5, UR11 ;  /* 0x00000005140b72a4 */ /* 0x010fe2000f8e020b */
[----:B------:R-:W-:Y:S01]  /*5150*/  UMOV UR6, UR21 ;  /* 0x0000001500067c82 */ /* 0x000fe20008000000 */
[----:B------:R-:W2:Y:S01]  /*5160*/  LDCU UR19, c[0x0][0x624] ;  /* 0x0000c480ff1377ac */ /* 0x000ea20008000800 */
[----:B------:R-:W3:Y:S01]  /*5170*/  LDCU UR23, c[0x0][0x610] ;  /* 0x0000c200ff1777ac */ /* 0x000ee20008000800 */
[----:B------:R-:W4:Y:S01]  /*5180*/  LDCU UR22, c[0x0][0x60c] ;  /* 0x0000c180ff1677ac */ /* 0x000f220008000800 */
[----:B------:R-:W1:Y:S01]  /*5190*/  LDCU.64 UR16, c[0x0][0x618] ;  /* 0x0000c300ff1077ac */ /* 0x000e620008000a00 */
[----:B------:R-:W-:-:S02]  /*51a0*/  UIADD3 UR18, UPT, UPT, UR7, 0xc00, URZ ;  /* 0x00000c0007127890 */ /* 0x000fc4000fffe0ff */
[----:B------:R-:W-:Y:S01]  /*51b0*/  UIADD3 UR13, UPT, UPT, UR7, 0x4c00, URZ ;  /* 0x00004c00070d7890 */ /* 0x000fe2000fffe0ff */
[----:B------:R-:W-:Y:S01]  /*51c0*/  UMOV UR20, URZ ;  /* 0x000000ff00147c82 */ /* 0x000fe20008000000 */
[----:B------:R-:W-:Y:S01]  /*51d0*/  UMOV UR21, URZ ;  /* 0x000000ff00157c82 */ /* 0x000fe20008000000 */
[----:B------:R-:W-:-:S09]  /*51e0*/  UMOV UR9, URZ ;  /* 0x000000ff00097c82 */ /* 0x000fd20008000000 */
.L_x_71:
[----:B------:R-:W-:Y:S01]  /*51f0*/  SHF.L.U32 R0, R2, 0x1f, RZ ;  /* 0x0000001f02007819 */ /* 0x000fe200000006ff */
[----:B------:R-:W-:Y:S01]  /*5200*/  UMOV UR8, UR18 ;  /* 0x0000001200087c82 */ /* 0x000fe20008000000 */
[----:B------:R-:W-:Y:S02]  /*5210*/  R2UR UR5, R5 ;  /* 0x00000000050572ca */ /* 0x000fe400000e0000 */
[----:B------:R-:W5:Y:S11]  /*5220*/  SYNCS.PHASECHK.TRANS64.TRYWAIT P0, [UR7+0x1e0], R0 ;  /* 0x0001e000ff0075a7 */ /* 0x000f760008001107 */
[----:B------:R-:W-:-:S04]  /*5230*/  ULEA UR4, UR4, UR5, 0x2 ;  /* 0x0000000504047291 */ /* 0x000fc8000f8e10ff */
[----:B------:R-:W-:-:S07]  /*5240*/  USHF.L.U32 UR4, UR4, 0x7, URZ ;  /* 0x0000000704047899 */ /* 0x000fce00080006ff */
[----:B------:R-:W-:Y:S01]  /*5250*/  UMOV UR10, UR4 ;  /* 0x00000004000a7c82 */ /* 0x000fe20008000000 */
[----:B----45:R-:W-:Y:S05]  /*5260*/  @!P0 BRA `(.L_x_69) ;  /* 0x0000007c00d88947 */ /* 0x030fea0003800000 */
.L_x_152:
[----:B------:R4:W-:Y:S01]  /*5270*/  UTMASTG.4D [UR8], [UR14], desc[URZ] ;  /* 0x0000ff080e0073b5 */ /* 0x0009e20008019000 */
[----:B------:R0:W-:Y:S01]  /*5280*/  UTMACMDFLUSH ;  /* 0x00000000000079b7 */ /* 0x0001e20000000000 */
[----:B------:R-:W5:Y:S02]  /*5290*/  SYNCS.PHASECHK.TRANS64.TRYWAIT P0, [UR7+0x1e8], R0 ;  /* 0x0001e800ff0075a7 */ /* 0x000f640008001107 */
[----:B----45:R-:W-:Y:S05]  /*52a0*/  @!P0 BRA `(.L_x_70) ;  /* 0x0000007c00e88947 */ /* 0x030fea0003800000 */
.L_x_154:
[----:B------:R-:W5:Y:S01]  /*52b0*/  LDCU.U8 UR26, c[0x0][0x614] ;  /* 0x0000c280ff1a77ac */ /* 0x000f620008000000 */
[----:B------:R-:W-:Y:S01]  /*52c0*/  LOP3.LUT R2, R2, 0x1, RZ, 0x3c, !PT ;  /* 0x0000000102027812 */ /* 0x000fe200078e3cff */
[----:B-1----:R-:W-:Y:S01]  /*52d0*/  UIADD3 UR6, UPT, UPT, UR24, UR6, URZ ;  /* 0x0000000618067290 */ /* 0x002fe2000fffe0ff */
[----:B------:R-:W1:Y:S01]  /*52e0*/  LDCU.U8 UR25, c[0x0][0x615] ;  /* 0x0000c2a0ff1977ac */ /* 0x000e620008000000 */
[----:B------:R-:W-:Y:S02]  /*52f0*/  UIADD3 UR10, UPT, UPT, UR4, 0x100, URZ ;  /* 0x00000100040a7890 */ /* 0x000fe4000fffe0ff */
[----:B---3--:R-:W-:Y:S01]  /*5300*/  UIMAD.WIDE.U32 UR4, UR6, UR23, URZ ;  /* 0x00000017060472a5 */ /* 0x008fe2000f8e00ff */
[----:B------:R-:W-:Y:S01]  /*5310*/  UMOV UR8, UR13 ;  /* 0x0000000d00087c82 */ /* 0x000fe20008000000 */
[----:B--2---:R-:W-:Y:S02]  /*5320*/  UISETP.GE.AND UP0, UPT, UR6, UR19, UPT ;  /* 0x000000130600728c */ /* 0x004fe4000bf06270 */
[----:B------:R-:W-:-:S03]  /*5330*/  UIADD3 UR4, UPT, UPT, UR6, -UR5, URZ ;  /* 0x8000000506047290 */ /* 0x000fc6000fffe0ff */
[----:B------:R1:W-:Y:S01]  /*5340*/  UTMASTG.4D [UR8], [UR14], desc[UR20] ;  /* 0x000014080e0073b5 */ /* 0x0003e20008019000 */
[----:B-----5:R-:W-:-:S04]  /*5350*/  USHF.R.U32.HI UR4, URZ, UR26, UR4 ;  /* 0x0000001aff047299 */ /* 0x020fc80008011604 */
[----:B------:R-:W-:Y:S01]  /*5360*/  UIADD3 UR4, UPT, UPT, UR5, UR4, URZ ;  /* 0x0000000405047290 */ /* 0x000fe2000fffe0ff */
[----:B------:R0:W-:Y:S01]  /*5370*/  UTMACMDFLUSH ;  /* 0x00000000000079b7 */ /* 0x0001e20000000000 */
[----:B------:R-:W-:-:S04]  /*5380*/  DEPBAR.LE SB0, 0x1 ;  /* 0x000080400000791a */ /* 0x000fc80000000000 */
[----:B------:R2:W-:Y:S01]  /*5390*/  SYNCS.ARRIVE.TRANS64.ART0 RZ, [UR7+0x1f0], R4 ;  /* 0x0001f004ffff79a7 */ /* 0x0005e20008500007 */
[----:B------:R-:W-:-:S04]  /*53a0*/  DEPBAR.LE SB0, 0x0 ;  /* 0x000080000000791a */ /* 0x000fc80000000000 */
[----:B-1----:R-:W-:Y:S01]  /*53b0*/  USHF.R.U32.HI UR11, URZ, UR25, UR4 ;  /* 0x00000019ff0b7299 */ /* 0x002fe20008011604 */
[----:B------:R-:W1:Y:S01]  /*53c0*/  LDCU.U8 UR25, c[0x0][0x620] ;  /* 0x0000c400ff1977ac */ /* 0x000e620008000000 */
[----:B------:R2:W-:Y:S02]  /*53d0*/  SYNCS.ARRIVE.TRANS64.ART0 RZ, [UR7+0x1f8], R4 ;  /* 0x0001f804ffff79a7 */ /* 0x0005e40008500007 */
[----:B------:R-:W-:-:S07]  /*53e0*/  UIMAD.WIDE.U32 UR4, UR11, UR17, URZ ;  /* 0x000000110b0472a5 */ /* 0x000fce000f8e00ff */
[----:B------:R-:W-:Y:S02]  /*53f0*/  UMOV UR4, UR5 ;  /* 0x0000000500047c82 */ /* 0x000fe40008000000 */
[----:B------:R-:W-:-:S04]  /*5400*/  UIADD3 UR12, UPT, UPT, UR11, -UR4, URZ ;  /* 0x800000040b0c7290 */ /* 0x000fc8000fffe0ff */
[----:B-1----:R-:W-:Y:S01]  /*5410*/  USHF.R.U32.HI UR12, URZ, UR25, UR12 ;  /* 0x00000019ff0c7299 */ /* 0x002fe2000801160c */
[----:B------:R-:W1:Y:S03]  /*5420*/  LDCU.U8 UR25, c[0x0][0x621] ;  /* 0x0000c420ff1977ac */ /* 0x000e660008000000 */
[----:B------:R-:W-:Y:S02]  /*5430*/  UIADD3 UR12, UPT, UPT, UR4, UR12, URZ ;  /* 0x0000000c040c7290 */ /* 0x000fe4000fffe0ff */
[----:B------:R-:W-:-:S04]  /*5440*/  UIADD3 UR4, UPT, UPT, -UR11, URZ, URZ ;  /* 0x000000ff0b047290 */ /* 0x000fc8000fffe1ff */
[----:B------:R-:W-:Y:S02]  /*5450*/  UIMAD UR4, UR22, UR4, UR6 ;  /* 0x00000004160472a4 */ /* 0x000fe4000f8e0206 */
[----:B-1----:R-:W-:-:S04]  /*5460*/  USHF.R.U32.HI UR12, URZ, UR25, UR12 ;  /* 0x00000019ff0c7299 */ /* 0x002fc8000801160c */
[----:B------:R-:W-:-:S04]  /*5470*/  UIADD3 UR5, UPT, UPT, -UR12, URZ, URZ ;  /* 0x000000ff0c057290 */ /* 0x000fc8000fffe1ff */
[----:B------:R-:W-:Y:S01]  /*5480*/  UIMAD UR11, UR16, UR5, UR11 ;  /* 0x00000005100b72a4 */ /* 0x000fe2000f8e020b */
[----:B--2---:R-:W-:Y:S11]  /*5490*/  BRA.U !UP0, `(.L_x_71) ;  /* 0xfffffffd08547547 */ /* 0x004ff6000b83ffff */
.L_x_68:
[----:B------:R-:W1:Y:S02]  /*54a0*/  S2R R0, SR_TID.X ;  /* 0x0000000000007919 */ /* 0x000e640000002100 */
[----:B-1----:R-:W-:-:S04]  /*54b0*/  SHF.R.U32.HI R0, RZ, 0x5, R0 ;  /* 0x00000005ff007819 */ /* 0x002fc80000011600 */
[----:B------:R-:W-:-:S13]  /*54c0*/  R2UR UR4, R0 ;  /* 0x00000000000472ca */ /* 0x000fda00000e0000 */
[----:B------:R-:W-:-:S09]  /*54d0*/  UISETP.GT.AND UP0, UPT, UR4, 0x7, UPT ;  /* 0x000000070400788c */ /* 0x000fd2000bf04270 */
[----:B------:R-:W-:Y:S05]  /*54e0*/  BRA.U UP0, `(.L_x_72) ;  /* 0x0000004d00187547 */ /* 0x000fea000b800000 */
[----:B------:R-:W-:Y:S01]  /*54f0*/  NOP ;  /* 0x0000000000007918 */ /* 0x000fe20000000000 */
.L_x_73:
[----:B------:R-:W-:-:S08]  /*5500*/  NOP ;  /* 0x0000000000007918 */ /* 0x000fd00000000000 */
[----:B------:R-:W1:Y:S02]  /*5510*/  USETMAXREG.TRY_ALLOC.CTAPOOL UP0, 0xc8 ;  /* 0x000000c8000079c8 */ /* 0x000e640008000600 */
[----:B-1----:R-:W-:Y:S05]  /*5520*/  BRA.U !UP0, `(.L_x_73) ;  /* 0xfffffffd08f47547 */ /* 0x002fea000b83ffff */
[----:B------:R-:W3:Y:S01]  /*5530*/  LDL R5, [R1] ;  /* 0x0000000001057983 */ /* 0x000ee20000100800 */
[----:B------:R-:W1:Y:S01]  /*5540*/  LDCU UR7, c[0x0][0x38c] ;  /* 0x00007180ff0777ac */ /* 0x000e620008000800 */
[----:B------:R-:W5:Y:S01]  /*5550*/  S2R R0, SR_TID.X ;  /* 0x0000000000007919 */ /* 0x000f620000002100 */
[----:B------:R-:W4:Y:S01]  /*5560*/  S2UR UR4, SR_CgaCtaId ;  /* 0x00000000000479c3 */ /* 0x000f220000008800 */
[----:B------:R-:W2:Y:S01]  /*5570*/  LDCU UR9, c[0x0][0x624] ;  /* 0x0000c480ff0977ac */ /* 0x000ea20008000800 */
[----:B-----5:R-:W-:-:S04]  /*5580*/  SHF.R.U32.HI R0, RZ, 0x5, R0 ;  /* 0x00000005ff007819 */ /* 0x020fc80000011600 */
[----:B------:R-:W-:Y:S01]  /*5590*/  R2UR UR5, R0 ;  /* 0x00000000000572ca */ /* 0x000fe200000e0000 */
[----:B-1----:R-:W-:Y:S02]  /*55a0*/  UIADD3 UR6, UPT, UPT, UR7, -0x1, URZ ;  /* 0xffffffff07067890 */ /* 0x002fe4000fffe0ff */
[----:B------:R-:W-:Y:S02]  /*55b0*/  UISETP.GT.AND UP0, UPT, UR7, URZ, UPT ;  /* 0x000000ff0700728c */ /* 0x000fe4000bf04270 */
[----:B------:R-:W-:-:S08]  /*55c0*/  USHF.R.S32.HI UR15, URZ, 0x1f, UR6 ;  /* 0x0000001fff0f7899 */ /* 0x000fd00008011406 */
[----:B------:R-:W-:Y:S02]  /*55d0*/  UISETP.GT.AND UP3, UPT, UR5, 0x3, UPT ;  /* 0x000000030500788c */ /* 0x000fe4000bf64270 */
[----:B------:R-:W-:-:S04]  /*55e0*/  UIADD3 UR5, UPT, UPT, -UR7, URZ, URZ ;  /* 0x000000ff07057290 */ /* 0x000fc8000fffe1ff */
[----:B------:R-:W-:-:S04]  /*55f0*/  USHF.R.S32.HI UR5, URZ, 0x1f, UR5 ;  /* 0x0000001fff057899 */ /* 0x000fc80008011405 */
[----:B------:R-:W-:Y:S02]  /*5600*/  ULEA.HI UR5, UR5, -UR7, URZ, 0x7 ;  /* 0x8000000705057291 */ /* 0x000fe4000f8f38ff */
[----:B------:R-:W-:Y:S02]  /*5610*/  ULEA.HI UR15, UR15, UR6, URZ, 0x7 ;  /* 0x000000060f0f7291 */ /* 0x000fe4000f8f38ff */
[----:B------:R-:W-:Y:S02]  /*5620*/  USHF.R.S32.HI UR5, URZ, 0x7, UR5 ;  /* 0x00000007ff057899 */ /* 0x000fe40008011405 */
[----:B------:R-:W-:Y:S02]  /*5630*/  USHF.R.S32.HI UR15, URZ, 0x7, UR15 ;  /* 0x00000007ff0f7899 */ /* 0x000fe4000801140f */
[----:B------:R-:W-:Y:S01]  /*5640*/  @!UP0 ULOP3.LUT UR15, URZ, UR5, URZ, 0x33, !UPT ;  /* 0x00000005ff0f8292 */ /* 0x000fe2000f8e33ff */
[----:B------:R-:W-:Y:S02]  /*5650*/  UMOV UR8, 0x400 ;  /* 0x0000040000087882 */ /* 0x000fe40000000000 */
[----:B----4-:R-:W-:-:S04]  /*5660*/  ULEA UR4, UR4, UR8, 0x18 ;  /* 0x0000000804047291 */ /* 0x010fc8000f8ec0ff */
[----:B------:R-:W-:-:S07]  /*5670*/  UIADD3 UR12, UPT, UPT, UR4, 0x8, URZ ;  /* 0x00000008040c7890 */ /* 0x000fce000fffe0ff */
[----:B------:R-:W-:Y:S01]  /*5680*/  UMOV UR16, UR12 ;  /* 0x0000000c00107c82 */ /* 0x000fe20008000000 */
[----:B------:R-:W-:Y:S01]  /*5690*/  @!UP3 UIADD3 UR16, UPT, UPT, UR4, URZ, URZ ;  /* 0x000000ff0410b290 */ /* 0x000fe2000fffe0ff */
[----:B--2---:R-:W-:Y:S01]  /*56a0*/  BAR.SYNC.DEFER_BLOCKING 0x2, 0x1a0 ;  /* 0x0086800000007b1d */ /* 0x004fe20000010000 */
[----:B---3--:R-:W-:-:S13]  /*56b0*/  R2UR UR10, R5 ;  /* 0x00000000050a72ca */ /* 0x008fda00000e0000 */
[----:B------:R-:W-:-:S03]  /*56c0*/  UISETP.GE.AND UP0, UPT, UR10, UR9, UPT ;  /* 0x000000090a00728c */ /* 0x000fc6000bf06270 */
[----:B------:R-:W-:-:S06]  /*56d0*/  UMOV UR9, 0x1 ;  /* 0x0000000100097882 */ /* 0x000fcc0000000000 */
[----:B------:R-:W-:Y:S05]  /*56e0*/  BRA.U UP0, `(.L_x_74) ;  /* 0x00000049007c7547 */ /* 0x000fea000b800000 */
[----:B------:R-:W2:Y:S01]  /*56f0*/  LDL R2, [R1+0x4] ;  /* 0x0000040001027983 */ /* 0x000ea20000100800 */
[----:B------:R-:W-:Y:S01]  /*5700*/  R2UR UR9, R0 ;  /* 0x00000000000972ca */ /* 0x000fe200000e0000 */
[----:B------:R-:W1:Y:S01]  /*5710*/  S2UR UR6, SR_CgaCtaId ;  /* 0x00000000000679c3 */ /* 0x000e620000008800 */
[----:B------:R-:W-:Y:S01]  /*5720*/  UISETP.LT.AND UP0, UPT, URZ, UR15, UPT ;  /* 0x0000000fff00728c */ /* 0x000fe2000bf01270 */
[----:B------:R-:W-:Y:S01]  /*5730*/  R2UR UR21, R5 ;  /* 0x00000000051572ca */ /* 0x000fe200000e0000 */
[----:B------:R-:W-:Y:S01]  /*5740*/  IMAD.MOV.U32 R191, RZ, RZ, -0x1 ;  /* 0xffffffffffbf7424 */ /* 0x000fe200078e00ff */
[----:B------:R-:W-:Y:S02]  /*5750*/  UIADD3 UR17, UPT, UPT, UR16, 0x170, URZ ;  /* 0x0000017010117890 */ /* 0x000fe4000fffe0ff */
[----:B------:R-:W-:Y:S02]  /*5760*/  USEL UR5, URZ, UR15, !UP0 ;  /* 0x0000000fff057287 */ /* 0x000fe4000c000000 */
[----:B------:R-:W-:Y:S01]  /*5770*/  S2UR UR8, SR_CgaCtaId ;  /* 0x00000000000879c3 */ /* 0x000fe20000008800 */
[----:B------:R-:W-:Y:S01]  /*5780*/  UMOV UR13, 0x400 ;  /* 0x00000400000d7882 */ /* 0x000fe20000000000 */
[----:B------:R-:W-:-:S02]  /*5790*/  UIMAD UR5, UR5, -0x80, UR7 ;  /* 0xffffff80050578a4 */ /* 0x000fc4000f8e0207 */
[----:B------:R-:W-:Y:S02]  /*57a0*/  USHF.R.S32.HI UR4, URZ, 0x1f, UR9 ;  /* 0x0000001fff047899 */ /* 0x000fe40008011409 */
[----:B------:R-:W-:Y:S02]  /*57b0*/  UIADD3 UR16, UPT, UPT, UR16, 0x180, URZ ;  /* 0x0000018010107890 */ /* 0x000fe4000fffe0ff */
[----:B------:R-:W-:Y:S01]  /*57c0*/  ULEA.HI UR4, UR4, UR9, URZ, 0x2 ;  /* 0x0000000904047291 */ /* 0x000fe2000f8f10ff */
[----:B------:R-:W-:Y:S01]  /*57d0*/  IMAD R0, RZ, RZ, -UR5 ;  /* 0x80000005ff007e24 */ /* 0x000fe2000f8e02ff */
[----:B------:R-:W-:Y:S02]  /*57e0*/  UISETP.GT.AND UP2, UPT, UR9, 0x3, UPT ;  /* 0x000000030900788c */ /* 0x000fe4000bf44270 */
[----:B------:R-:W-:Y:S02]  /*57f0*/  ULOP3.LUT UR4, UR4, 0xfffffffc, URZ, 0xc0, !UPT ;  /* 0xfffffffc04047892 */ /* 0x000fe4000f8ec0ff */
[C---:B------:R-:W-:Y:S01]  /*5800*/  VIADDMNMX R4, R0.reuse, 0x80, RZ, !PT ;  /* 0x0000008000047846 */ /* 0x040fe200078001ff */
[----:B------:R-:W-:Y:S01]  /*5810*/  UMOV UR22, 0x400 ;  /* 0x0000040000167882 */ /* 0x000fe20000000000 */
[----:B------:R-:W-:Y:S01]  /*5820*/  UIADD3 UR4, UPT, UPT, UR9, -UR4, URZ ;  /* 0x8000000409047290 */ /* 0x000fe2000fffe0ff */
[----:B------:R-:W-:Y:S01]  /*5830*/  VIADDMNMX R3, R0, 0x40, RZ, !PT ;  /* 0x0000004000037846 */ /* 0x000fe200078001ff */
[----:B-1----:R-:W-:-:S02]  /*5840*/  ULEA UR13, UR6, UR13, 0x18 ;  /* 0x0000000d060d7291 */ /* 0x002fc4000f8ec0ff */
[----:B------:R-:W-:Y:S01]  /*5850*/  UIADD3 UR14, UPT, UPT, UR4, 0x4, URZ ;  /* 0x00000004040e7890 */ /* 0x000fe2000fffe0ff */
[----:B------:R-:W-:Y:S01]  /*5860*/  SHF.R.U32.HI R193, RZ, R3, R191 ;  /* 0x00000003ffc17219 */ /* 0x000fe200000116bf */
[----:B------:R-:W-:Y:S02]  /*5870*/  @!UP3 UIADD3 UR14, UPT, UPT, UR4, URZ, URZ ;  /* 0x000000ff040eb290 */ /* 0x000fe4000fffe0ff */
[----:B------:R-:W-:Y:S01]  /*5880*/  UISETP.GT.AND UP1, UPT, UR9, 0x3, UPT ;  /* 0x000000030900788c */ /* 0x000fe2000bf24270 */
[----:B------:R-:W1:Y:S02]  /*5890*/  S2UR UR24, SR_CgaSize ;  /* 0x00000000001879c3 */ /* 0x000e640000008a00 */
[----:B-1----:R-:W-:-:S12]  /*58a0*/  UIMAD UR24, UR24, -0xa0, URZ ;  /* 0xffffff60181878a4 */ /* 0x002fd8000f8e02ff */
[----:B------:R-:W1:Y:S01]  /*58b0*/  LDCU UR24, c[0x0][UR24+0x2c0] ;  /* 0x00005800181877ac */ /* 0x000e620008000800 */
[----:B------:R-:W-:Y:S02]  /*58c0*/  USEL UR18, URZ, 0x80, !UP2 ;  /* 0x00000080ff127887 */ /* 0x000fe4000d000000 */
[----:B------:R-:W-:Y:S02]  /*58d0*/  ULEA UR22, UR8, UR22, 0x18 ;  /* 0x0000001608167291 */ /* 0x000fe4000f8ec0ff */
[----:B------:R-:W-:Y:S02]  /*58e0*/  UIADD3 UR23, UPT, UPT, UR13, 0x8, URZ ;  /* 0x000000080d177890 */ /* 0x000fe4000fffe0ff */
[----:B------:R-:W-:Y:S02]  /*58f0*/  UIADD3 UR19, UPT, UPT, UR13, 0x8, URZ ;  /* 0x000000080d137890 */ /* 0x000fe4000fffe0ff */
[----:B------:R-:W-:Y:S01]  /*5900*/  UIADD3 UR14, UPT, UPT, UR14, 0x3, URZ ;  /* 0x000000030e0e7890 */ /* 0x000fe2000fffe0ff */
[----:B------:R-:W-:Y:S01]  /*5910*/  UMOV UR9, 0x1 ;  /* 0x0000000100097882 */ /* 0x000fe20000000000 */
[----:B------:R-:W-:Y:S01]  /*5920*/  UMOV UR20, URZ ;  /* 0x000000ff00147c82 */ /* 0x000fe20008000000 */
[----:B--2---:R-:W-:-:S02]  /*5930*/  R2UR UR10, R2 ;  /* 0x00000000020a72ca */ /* 0x004fc400000e0000 */
[C---:B------:R-:W-:Y:S02]  /*5940*/  VIADDMNMX R2, R0.reuse, 0x20, RZ, !PT ;  /* 0x0000002000027846 */ /* 0x040fe400078001ff */
[----:B------:R-:W-:Y:S02]  /*5950*/  VIADDMNMX R0, R0, 0x60, RZ, !PT ;  /* 0x0000006000007846 */ /* 0x000fe400078001ff */
[--C-:B------:R-:W-:Y:S02]  /*5960*/  SHF.R.U32.HI R194, RZ, R2, R191.reuse ;  /* 0x00000002ffc27219 */ /* 0x100fe400000116bf */
[--C-:B------:R-:W-:Y:S02]  /*5970*/  SHF.R.U32.HI R192, RZ, R0, R191.reuse ;  /* 0x00000000ffc07219 */ /* 0x100fe400000116bf */
[----:B------:R-:W-:-:S03]  /*5980*/  SHF.R.U32.HI R191, RZ, R4, R191 ;  /* 0x00000004ffbf7219 */ /* 0x000fc600000116bf */
[----:B------:R-:W-:Y:S02]  /*5990*/  UPRMT UR17, UR10, 0x654, UR17 ;  /* 0x000006540a117896 */ /* 0x000fe40008000011 */
[----:B------:R-:W-:-:S03]  /*59a0*/  UPRMT UR16, UR10, 0x654, UR16 ;  /* 0x000006540a107896 */ /* 0x000fc60008000010 */
[----:B-1----:R-:W-:-:S09]  /*59b0*/  UMOV UR10, URZ ;  /* 0x000000ff000a7c82 */ /* 0x002fd20008000000 */
.L_x_82:
[----:B------:R-:W-:Y:S01]  /*59c0*/  UMOV UR12, UR23 ;  /* 0x00000017000c7c82 */ /* 0x000fe20008000000 */
[----:B------:R-:W-:Y:S01]  /*59d0*/  USHF.L.U32 UR6, UR9, 0x1f, URZ ;  /* 0x0000001f09067899 */ /* 0x000fe200080006ff */
[----:B------:R-:W-:Y:S01]  /*59e0*/  UMOV UR4, UR12 ;  /* 0x0000000c00047c82 */ /* 0x000fe20008000000 */
[----:B------:R-:W-:Y:S02]  /*59f0*/  @!UP2 UIADD3 UR4, UPT, UPT, UR13, URZ, URZ ;  /* 0x000000ff0d04a290 */ /* 0x000fe4000fffe0ff */
[----:B------:R-:W-:Y:S02]  /*5a00*/  USHF.L.U32 UR5, UR10, 0x1f, URZ ;  /* 0x0000001f0a057899 */ /* 0x000fe400080006ff */
[----:B--2---:R-:W-:Y:S01]  /*5a10*/  MOV R0, UR6 ;  /* 0x0000000600007c02 */ /* 0x004fe20008000f00 */
[----:B------:R-:W-:-:S04]  /*5a20*/  UIADD3 UR7, UPT, UPT, UR4, 0x1d0, URZ ;  /* 0x000001d004077890 */ /* 0x000fc8000fffe0ff */
[----:B-1----:R1:W2:Y:S02]  /*5a30*/  SYNCS.PHASECHK.TRANS64.TRYWAIT P0, [UR4+0x1d0], R0 ;  /* 0x0001d000ff0075a7 */ /* 0x0022a40008001104 */
[----:B-1----:R-:W-:Y:S01]  /*5a40*/  MOV R0, UR5 ;  /* 0x0000000500007c02 */ /* 0x002fe20008000f00 */
[----:B--2---:R-:W-:Y:S06]  /*5a50*/  @!P0 BRA `(.L_x_75) ;  /* 0x00000078001c8947 */ /* 0x004fec0003800000 */
.L_x_156:
[----:B------:R2:W3:Y:S01]  /*5a60*/  SYNCS.PHASECHK.TRANS64.TRYWAIT P0, [UR4+0x160], R0 ;  /* 0x00016000ff0075a7 */ /* 0x0004e20008001104 */
[----:B------:R-:W4:Y:S01]  /*5a70*/  S2R R195, SR_TID.X ;  /* 0x0000000000c37919 */ /* 0x000f220000002100 */
[----:B--2---:R-:W-:Y:S02]  /*5a80*/  IMAD.U32 R0, RZ, RZ, UR18 ;  /* 0x00000012ff007e24 */ /* 0x004fe4000f8e00ff */
[----:B----4-:R-:W-:-:S05]  /*5a90*/  IMAD.U32 R2, R195, 0x10000, RZ ;  /* 0x00010000c3027824 */ /* 0x010fca00078e00ff */
[----:B------:R-:W-:-:S04]  /*5aa0*/  LOP3.LUT R189, R0, 0x600000, R2, 0xf8, !PT ;  /* 0x0060000000bd7812 */ /* 0x000fc800078ef802 */
[----:B------:R-:W-:Y:S01]  /*5ab0*/  R2UR UR6, R189 ;  /* 0x00000000bd0672ca */ /* 0x000fe200000e0000 */
[----:B---3--:R-:W-:-:S14]  /*5ac0*/  @!P0 BRA `(.L_x_76) ;  /* 0x00000078001c8947 */ /* 0x008fdc0003800000 */
.L_x_158:
[----:B------:R-:W2:Y:S01]  /*5ad0*/  LDTM.x32 R100, tmem[UR6] ;  /* 0x00000006006479ee */ /* 0x000ea200082c0000 */
[C---:B------:R-:W-:Y:S01]  /*5ae0*/  LOP3.LUT R190, R189.reuse, 0x20, RZ, 0xfc, !PT ;  /* 0x00000020bdbe7812 */ /* 0x040fe200078efcff */
[----:B------:R-:W-:Y:S01]  /*5af0*/  ULOP3.LUT UR10, UR10, 0x1, URZ, 0x3c, !UPT ;  /* 0x000000010a0a7892 */ /* 0x000fe2000f8e3cff */
[----:B------:R-:W-:Y:S01]  /*5b00*/  R2P PR, R194, 0x7e ;  /* 0x0000007ec2007804 */ /* 0x000fe20000000000 */
[----:B------:R-:W-:Y:S01]  /*5b10*/  UISETP.GE.AND UP0, UPT, UR15, 0x1, UPT ;  /* 0x000000010f00788c */ /* 0x000fe2000bf06270 */
[----:B------:R-:W-:Y:S02]  /*5b20*/  R2UR UR4, R190 ;  /* 0x00000000be0472ca */ /* 0x000fe400000e0000 */
[C---:B------:R-:W-:Y:S02]  /*5b30*/  LOP3.LUT R186, R189.reuse, 0x40, RZ, 0xfc, !PT ;  /* 0x00000040bdba7812 */ /* 0x040fe400078efcff */
[----:B------:R-:W-:Y:S02]  /*5b40*/  LOP3.LUT R185, R189, 0x60, RZ, 0xfc, !PT ;  /* 0x00000060bdb97812 */ /* 0x000fe400078efcff */
[----:B-1----:R-:W-:-:S02]  /*5b50*/  LOP3.LUT R0, R194, 0x1, RZ, 0xc0, !PT ;  /* 0x00000001c2007812 */ /* 0x002fc400078ec0ff */
[C---:B------:R-:W-:Y:S02]  /*5b60*/  R2UR UR5, R186.reuse ;  /* 0x00000000ba0572ca */ /* 0x040fe400000e0000 */
[C---:B------:R-:W-:Y:S02]  /*5b70*/  LOP3.LUT R188, R189.reuse, 0x50, RZ, 0xfc, !PT ;  /* 0x00000050bdbc7812 */ /* 0x040fe400078efcff */
[----:B------:R-:W-:Y:S01]  /*5b80*/  LOP3.LUT R187, R189, 0x70, RZ, 0xfc, !PT ;  /* 0x00000070bdbb7812 */ /* 0x000fe200078efcff */
[----:B------:R-:W1:Y:S01]  /*5b90*/  LDTM.x32 R68, tmem[UR4] ;  /* 0x00000004004479ee */ /* 0x000e6200082c0000 */
[----:B------:R-:W-:Y:S02]  /*5ba0*/  R2UR UR4, R186 ;  /* 0x00000000ba0472ca */ /* 0x000fe400000e0000 */
[----:B--2---:R-:W-:Y:S02]  /*5bb0*/  SEL R101, R101, 0xff800000, P1 ;  /* 0xff80000065657807 */ /* 0x004fe40000800000 */
[----:B------:R-:W-:-:S02]  /*5bc0*/  SEL R102, R102, 0xff800000, P2 ;  /* 0xff80000066667807 */ /* 0x000fc40001000000 */
[----:B------:R-:W-:Y:S02]  /*5bd0*/  SEL R103, R103, 0xff800000, P3 ;  /* 0xff80000067677807 */ /* 0x000fe40001800000 */
[----:B------:R-:W-:Y:S02]  /*5be0*/  SEL R104, R104, 0xff800000, P4 ;  /* 0xff80000068687807 */ /* 0x000fe40002000000 */
[----:B------:R-:W-:-:S03]  /*5bf0*/  SEL R105, R105, 0xff800000, P5 ;  /* 0xff80000069697807 */ /* 0x000fc60002800000 */
[----:B------:R-:W2:Y:S01]  /*5c00*/  LDTM.x32 R36, tmem[UR4] ;  /* 0x00000004002479ee */ /* 0x000ea200082c0000 */
[----:B------:R-:W-:Y:S02]  /*5c10*/  SEL R106, R106, 0xff800000, P6 ;  /* 0xff8000006a6a7807 */ /* 0x000fe40003000000 */
[----:B------:R-:W-:Y:S02]  /*5c20*/  R2P PR, R194.B1, 0x7f ;  /* 0x0000007fc2007804 */ /* 0x000fe40000001000 */
[----:B------:R-:W-:Y:S02]  /*5c30*/  R2UR UR4, R185 ;  /* 0x00000000b90472ca */ /* 0x000fe400000e0000 */
[----:B------:R-:W-:Y:S02]  /*5c40*/  FMNMX R3, R102, R103, !PT ;  /* 0x0000006766037209 */ /* 0x000fe40007800000 */
[----:B------:R-:W-:Y:S02]  /*5c50*/  SEL R108, R108, 0xff800000, P0 ;  /* 0xff8000006c6c7807 */ /* 0x000fe40000000000 */
[----:B------:R-:W-:-:S02]  /*5c60*/  SEL R109, R109, 0xff800000, P1 ;  /* 0xff8000006d6d7807 */ /* 0x000fc40000800000 */
[----:B------:R-:W-:Y:S02]  /*5c70*/  SEL R110, R110, 0xff800000, P2 ;  /* 0xff8000006e6e7807 */ /* 0x000fe40001000000 */
[----:B------:R-:W-:Y:S02]  /*5c80*/  SEL R111, R111, 0xff800000, P3 ;  /* 0xff8000006f6f7807 */ /* 0x000fe40001800000 */
[----:B------:R-:W-:Y:S01]  /*5c90*/  SEL R112, R112, 0xff800000, P4 ;  /* 0xff80000070707807 */ /* 0x000fe20002000000 */
[----:B------:R-:W3:Y:S01]  /*5ca0*/  LDTM.x32 R4, tmem[UR4] ;  /* 0x00000004000479ee */ /* 0x000ee200082c0000 */
[----:B------:R-:W-:Y:S01]  /*5cb0*/  SEL R113, R113, 0xff800000, P5 ;  /* 0xff80000071717807 */ /* 0x000fe20002800000 */
[----:B------:R-:W4:Y:S01]  /*5cc0*/  LDCU UR4, c[0x0][0x600] ;  /* 0x0000c000ff0477ac */ /* 0x000f220008000800 */
[----:B------:R-:W-:Y:S02]  /*5cd0*/  SEL R114, R114, 0xff800000, P6 ;  /* 0xff80000072727807 */ /* 0x000fe40003000000 */
[----:B------:R-:W-:-:S02]  /*5ce0*/  R2P PR, R194.B2, 0x7f ;  /* 0x0000007fc2007804 */ /* 0x000fc40000002000 */
[----:B------:R-:W-:-:S03]  /*5cf0*/  FMNMX3 R3, R3, R110, R111, !PT ;  /* 0x0000006e03037276 */ /* 0x000fc6000780006f */
[----:B------:R-:W-:Y:S02]  /*5d00*/  SEL R116, R116, 0xff800000, P0 ;  /* 0xff80000074747807 */ /* 0x000fe40000000000 */
[----:B------:R-:W-:Y:S02]  /*5d10*/  SEL R117, R117, 0xff800000, P1 ;  /* 0xff80000075757807 */ /* 0x000fe40000800000 */
[----:B------:R-:W-:Y:S02]  /*5d20*/  SEL R118, R118, 0xff800000, P2 ;  /* 0xff80000076767807 */ /* 0x000fe40001000000 */
[----:B------:R-:W-:Y:S02]  /*5d30*/  SEL R119, R119, 0xff800000, P3 ;  /* 0xff80000077777807 */ /* 0x000fe40001800000 */
[----:B------:R-:W-:Y:S02]  /*5d40*/  SEL R120, R120, 0xff800000, P4 ;  /* 0xff80000078787807 */ /* 0x000fe40002000000 */
[----:B------:R-:W-:-:S02]  /*5d50*/  SEL R121, R121, 0xff800000, P5 ;  /* 0xff80000079797807 */ /* 0x000fc40002800000 */
[----:B------:R-:W-:Y:S02]  /*5d60*/  SEL R122, R122, 0xff800000, P6 ;  /* 0xff8000007a7a7807 */ /* 0x000fe40003000000 */
[----:B------:R-:W-:Y:S02]  /*5d70*/  R2P PR, R194.B3, 0x7f ;  /* 0x0000007fc2007804 */ /* 0x000fe40000003000 */
[----:B------:R-:W-:-:S03]  /*5d80*/  FMNMX3 R3, R3, R118, R119, !PT ;  /* 0x0000007603037276 */ /* 0x000fc60007800077 */
[----:B------:R-:W-:Y:S02]  /*5d90*/  SEL R125, R125, 0xff800000, P1 ;  /* 0xff8000007d7d7807 */ /* 0x000fe40000800000 */
[----:B------:R-:W-:Y:S02]  /*5da0*/  SEL R126, R126, 0xff800000, P2 ;  /* 0xff8000007e7e7807 */ /* 0x000fe40001000000 */
[----:B------:R-:W-:Y:S02]  /*5db0*/  SEL R127, R127, 0xff800000, P3 ;  /* 0xff8000007f7f7807 */ /* 0x000fe40001800000 */
[----:B------:R-:W-:Y:S02]  /*5dc0*/  SEL R128, R128, 0xff800000, P4 ;  /* 0xff80000080807807 */ /* 0x000fe40002000000 */
[----:B------:R-:W-:Y:S02]  /*5dd0*/  SEL R129, R129, 0xff800000, P5 ;  /* 0xff80000081817807 */ /* 0x000fe40002800000 */
[----:B------:R-:W-:-:S02]  /*5de0*/  SEL R130, R130, 0xff800000, P6 ;  /* 0xff80000082827807 */ /* 0x000fc40003000000 */
[----:B------:R-:W-:Y:S02]  /*5df0*/  R2P PR, R193, 0x7e ;  /* 0x0000007ec1007804 */ /* 0x000fe40000000000 */
[----:B------:R-:W-:Y:S02]  /*5e00*/  SEL R124, R124, 0xff800000, P0 ;  /* 0xff8000007c7c7807 */ /* 0x000fe40000000000 */
[----:B------:R-:W-:Y:S02]  /*5e10*/  FMNMX3 R3, R3, R126, R127, !PT ;  /* 0x0000007e03037276 */ /* 0x000fe4000780007f */
[----:B-1----:R-:W-:Y:S02]  /*5e20*/  SEL R69, R69, 0xff800000, P1 ;  /* 0xff80000045457807 */ /* 0x002fe40000800000 */
[----:B------:R-:W-:Y:S02]  /*5e30*/  SEL R70, R70, 0xff800000, P2 ;  /* 0xff80000046467807 */ /* 0x000fe40001000000 */
[----:B------:R-:W-:-:S02]  /*5e40*/  SEL R71, R71, 0xff800000, P3 ;  /* 0xff80000047477807 */ /* 0x000fc40001800000 */
[----:B------:R-:W-:Y:S02]  /*5e50*/  SEL R72, R72, 0xff800000, P4 ;  /* 0xff80000048487807 */ /* 0x000fe40002000000 */
[----:B------:R-:W-:Y:S02]  /*5e60*/  SEL R73, R73, 0xff800000, P5 ;  /* 0xff80000049497807 */ /* 0x000fe40002800000 */
        /* <DEDUP_REMOVED lines=30> */
[----:B--2---:R-:W-:Y:S02]  /*6050*/  SEL R37, R37, 0xff800000, P1 ;  /* 0xff80000025257807 */ /* 0x004fe40000800000 */
        /* <DEDUP_REMOVED lines=23> */
[----:B------:R-:W-:-:S05]  /*61d0*/  R2P PR, R192.B3, 0x7f ;  /* 0x0000007fc0007804 */ /* 0x000fca0000003000 */
[----:B------:R-:W-:Y:S02]  /*61e0*/  SEL R61, R61, 0xff800000, P1 ;  /* 0xff8000003d3d7807 */ /* 0x000fe40000800000 */
[----:B------:R-:W-:Y:S02]  /*61f0*/  SEL R62, R62, 0xff800000, P2 ;  /* 0xff8000003e3e7807 */ /* 0x000fe40001000000 */
[----:B------:R-:W-:Y:S02]  /*6200*/  SEL R63, R63, 0xff800000, P3 ;  /* 0xff8000003f3f7807 */ /* 0x000fe40001800000 */
[----:B------:R-:W-:Y:S02]  /*6210*/  SEL R64, R64, 0xff800000, P4 ;  /* 0xff80000040407807 */ /* 0x000fe40002000000 */
[----:B------:R-:W-:Y:S02]  /*6220*/  SEL R65, R65, 0xff800000, P5 ;  /* 0xff80000041417807 */ /* 0x000fe40002800000 */
[----:B------:R-:W-:-:S02]  /*6230*/  SEL R66, R66, 0xff800000, P6 ;  /* 0xff80000042427807 */ /* 0x000fc40003000000 */
[----:B------:R-:W-:Y:S02]  /*6240*/  R2P PR, R191, 0x7e ;  /* 0x0000007ebf007804 */ /* 0x000fe40000000000 */
[----:B------:R-:W-:-:S03]  /*6250*/  SEL R60, R60, 0xff800000, P0 ;  /* 0xff8000003c3c7807 */ /* 0x000fc60000000000 */
[----:B---3--:R-:W-:Y:S02]  /*6260*/  SEL R39, R5, 0xff800000, P1 ;  /* 0xff80000005277807 */ /* 0x008fe40000800000 */
[----:B------:R-:W-:Y:S02]  /*6270*/  SEL R136, R6, 0xff800000, P2 ;  /* 0xff80000006887807 */ /* 0x000fe40001000000 */
[----:B------:R-:W-:Y:S02]  /*6280*/  SEL R137, R7, 0xff800000, P3 ;  /* 0xff80000007897807 */ /* 0x000fe40001800000 */
[----:B------:R-:W-:Y:S02]  /*6290*/  SEL R8, R8, 0xff800000, P4 ;  /* 0xff80000008087807 */ /* 0x000fe40002000000 */
[----:B------:R-:W-:Y:S02]  /*62a0*/  SEL R9, R9, 0xff800000, P5 ;  /* 0xff80000009097807 */ /* 0x000fe40002800000 */
[----:B------:R-:W-:-:S02]  /*62b0*/  SEL R10, R10, 0xff800000, P6 ;  /* 0xff8000000a0a7807 */ /* 0x000fc40003000000 */
[----:B------:R-:W-:-:S05]  /*62c0*/  R2P PR, R191.B1, 0x7f ;  /* 0x0000007fbf007804 */ /* 0x000fca0000001000 */
        /* <DEDUP_REMOVED lines=17> */
[----:B------:R-:W-:Y:S02]  /*63e0*/  ISETP.NE.U32.AND P0, PT, R0, 0x1, PT ;  /* 0x000000010000780c */ /* 0x000fe40003f05070 */
[----:B------:R-:W-:Y:S02]  /*63f0*/  LOP3.LUT R0, R193, 0x1, RZ, 0xc0, !PT ;  /* 0x00000001c1007812 */ /* 0x000fe400078ec0ff */
[----:B------:R-:W-:Y:S02]  /*6400*/  SEL R100, R100, 0xff800000, !P0 ;  /* 0xff80000064647807 */ /* 0x000fe40004000000 */
[----:B------:R-:W-:Y:S02]  /*6410*/  LOP3.LUT P0, RZ, R194, 0x80, RZ, 0xc0, !PT ;  /* 0x00000080c2ff7812 */ /* 0x000fe4000780c0ff */
[----:B------:R-:W-:-:S02]  /*6420*/  SEL R29, R29, 0xff800000, P1 ;  /* 0xff8000001d1d7807 */ /* 0x000fc40000800000 */
[----:B------:R-:W-:Y:S02]  /*6430*/  SEL R107, R107, 0xff800000, P0 ;  /* 0xff8000006b6b7807 */ /* 0x000fe40000000000 */
[----:B------:R-:W-:Y:S02]  /*6440*/  LOP3.LUT P0, RZ, R194, 0x8000, RZ, 0xc0, !PT ;  /* 0x00008000c2ff7812 */ /* 0x000fe4000780c0ff */
[----:B------:R-:W-:Y:S02]  /*6450*/  FMNMX R6, R106, R107, !PT ;  /* 0x0000006b6a067209 */ /* 0x000fe40007800000 */
[----:B------:R-:W-:Y:S02]  /*6460*/  SEL R115, R115, 0xff800000, P0 ;  /* 0xff80000073737807 */ /* 0x000fe40000000000 */
[----:B------:R-:W-:Y:S02]  /*6470*/  LOP3.LUT P0, RZ, R194, 0x800000, RZ, 0xc0, !PT ;  /* 0x00800000c2ff7812 */ /* 0x000fe4000780c0ff */
[----:B------:R-:W-:-:S02]  /*6480*/  FMNMX3 R6, R6, R114, R115, !PT ;  /* 0x0000007206067276 */ /* 0x000fc40007800073 */
[----:B------:R-:W-:Y:S02]  /*6490*/  SEL R123, R123, 0xff800000, P0 ;  /* 0xff8000007b7b7807 */ /* 0x000fe40000000000 */
[----:B------:R-:W-:Y:S02]  /*64a0*/  ISETP.GT.AND P0, PT, R194, -0x1, PT ;  /* 0xffffffffc200780c */ /* 0x000fe40003f04270 */
[----:B------:R-:W-:Y:S02]  /*64b0*/  FMNMX3 R6, R6, R122, R123, !PT ;  /* 0x0000007a06067276 */ /* 0x000fe4000780007b */
[----:B------:R-:W-:Y:S02]  /*64c0*/  SEL R131, R131, 0xff800000, !P0 ;  /* 0xff80000083837807 */ /* 0x000fe40004000000 */
[----:B------:R-:W-:Y:S02]  /*64d0*/  ISETP.NE.U32.AND P0, PT, R0, 0x1, PT ;  /* 0x000000010000780c */ /* 0x000fe40003f05070 */
[----:B------:R-:W-:-:S02]  /*64e0*/  LOP3.LUT R0, R192, 0x1, RZ, 0xc0, !PT ;  /* 0x00000001c0007812 */ /* 0x000fc400078ec0ff */
[----:B------:R-:W-:Y:S02]  /*64f0*/  SEL R68, R68, 0xff800000, !P0 ;  /* 0xff80000044447807 */ /* 0x000fe40004000000 */
[----:B------:R-:W-:Y:S02]  /*6500*/  LOP3.LUT P0, RZ, R193, 0x80, RZ, 0xc0, !PT ;  /* 0x00000080c1ff7812 */ /* 0x000fe4000780c0ff */
[----:B------:R-:W-:Y:S02]  /*6510*/  FMNMX3 R6, R6, R130, R131, !PT ;  /* 0x0000008206067276 */ /* 0x000fe40007800083 */
[----:B------:R-:W-:Y:S02]  /*6520*/  SEL R75, R75, 0xff800000, P0 ;  /* 0xff8000004b4b7807 */ /* 0x000fe40000000000 */
[----:B------:R-:W-:Y:S02]  /*6530*/  LOP3.LUT P0, RZ, R193, 0x8000, RZ, 0xc0, !PT ;  /* 0x00008000c1ff7812 */ /* 0x000fe4000780c0ff */
[----:B------:R-:W-:-:S02]  /*6540*/  FMNMX3 R6, R6, R74, R75, !PT ;  /* 0x0000004a06067276 */ /* 0x000fc4000780004b */
[----:B------:R-:W-:Y:S02]  /*6550*/  SEL R83, R83, 0xff800000, P0 ;  /* 0xff80000053537807 */ /* 0x000fe40000000000 */
[----:B------:R-:W-:Y:S02]  /*6560*/  LOP3.LUT P0, RZ, R193, 0x800000, RZ, 0xc0, !PT ;  /* 0x00800000c1ff7812 */ /* 0x000fe4000780c0ff */
[----:B------:R-:W-:Y:S02]  /*6570*/  FMNMX3 R6, R6, R82, R83, !PT ;  /* 0x0000005206067276 */ /* 0x000fe40007800053 */
[----:B------:R-:W-:Y:S02]  /*6580*/  SEL R91, R91, 0xff800000, P0 ;  /* 0xff8000005b5b7807 */ /* 0x000fe40000000000 */
[----:B------:R-:W-:Y:S02]  /*6590*/  ISETP.GT.AND P0, PT, R193, -0x1, PT ;  /* 0xffffffffc100780c */ /* 0x000fe40003f04270 */
[----:B------:R-:W-:-:S02]  /*65a0*/  FMNMX3 R6, R6, R90, R91, !PT ;  /* 0x0000005a06067276 */ /* 0x000fc4000780005b */
[----:B------:R-:W-:Y:S02]  /*65b0*/  SEL R99, R99, 0xff800000, !P0 ;  /* 0xff80000063637807 */ /* 0x000fe40004000000 */
[----:B------:R-:W-:Y:S02]  /*65c0*/  ISETP.NE.U32.AND P0, PT, R0, 0x1, PT ;  /* 0x000000010000780c */ /* 0x000fe40003f05070 */
[----:B------:R-:W-:Y:S02]  /*65d0*/  LOP3.LUT R0, R191, 0x1, RZ, 0xc0, !PT ;  /* 0x00000001bf007812 */ /* 0x000fe400078ec0ff */
[----:B------:R-:W-:Y:S02]  /*65e0*/  SEL R36, R36, 0xff800000, !P0 ;  /* 0xff80000024247807 */ /* 0x000fe40004000000 */
[----:B------:R-:W-:Y:S02]  /*65f0*/  LOP3.LUT P0, RZ, R192, 0x80, RZ, 0xc0, !PT ;  /* 0x00000080c0ff7812 */ /* 0x000fe4000780c0ff */
[----:B------:R-:W-:-:S02]  /*6600*/  FMNMX3 R6, R6, R98, R99, !PT ;  /* 0x0000006206067276 */ /* 0x000fc40007800063 */
[----:B------:R-:W-:Y:S02]  /*6610*/  SEL R43, R43, 0xff800000, P0 ;  /* 0xff8000002b2b7807 */ /* 0x000fe40000000000 */
[----:B------:R-:W-:Y:S02]  /*6620*/  LOP3.LUT P0, RZ, R192, 0x8000, RZ, 0xc0, !PT ;  /* 0x00008000c0ff7812 */ /* 0x000fe4000780c0ff */
[----:B------:R-:W-:Y:S02]  /*6630*/  FMNMX3 R6, R6, R42, R43, !PT ;  /* 0x0000002a06067276 */ /* 0x000fe4000780002b */
        /* <DEDUP_REMOVED lines=8> */
[----:B------:R-:W-:-:S02]  /*66c0*/  FMNMX R0, R100, R101, !PT ;  /* 0x0000006564007209 */ /* 0x000fc40007800000 */
[----:B------:R-:W-:Y:S02]  /*66d0*/  SEL R38, R4, 0xff800000, !P0 ;  /* 0xff80000004267807 */ /* 0x000fe40004000000 */
[----:B------:R-:W-:Y:S02]  /*66e0*/  FMNMX R4, R104, R105, !PT ;  /* 0x0000006968047209 */ /* 0x000fe40007800000 */
[----:B------:R-:W-:Y:S02]  /*66f0*/  FMNMX3 R0, R0, R108, R109, !PT ;  /* 0x0000006c00007276 */ /* 0x000fe4000780006d */
[----:B------:R-:W-:Y:S02]  /*6700*/  FMNMX3 R4, R4, R112, R113, !PT ;  /* 0x0000007004047276 */ /* 0x000fe40007800071 */
[----:B------:R-:W-:Y:S02]  /*6710*/  FMNMX3 R0, R0, R116, R117, !PT ;  /* 0x0000007400007276 */ /* 0x000fe40007800075 */
[----:B------:R-:W-:-:S02]  /*6720*/  FMNMX3 R4, R4, R120, R121, !PT ;  /* 0x0000007804047276 */ /* 0x000fc40007800079 */
[----:B------:R-:W-:Y:S02]  /*6730*/  FMNMX3 R0, R0, R124, R125, !PT ;  /* 0x0000007c00007276 */ /* 0x000fe4000780007d */
[----:B------:R-:W-:Y:S02]  /*6740*/  FMNMX3 R4, R4, R128, R129, !PT ;  /* 0x0000008004047276 */ /* 0x000fe40007800081 */
        /* <DEDUP_REMOVED lines=14> */
[----:B------:R-:W-:Y:S02]  /*6830*/  LOP3.LUT P0, RZ, R191, 0x80, RZ, 0xc0, !PT ;  /* 0x00000080bfff7812 */ /* 0x000fe4000780c0ff */
[----:B------:R-:W-:-:S02]  /*6840*/  FMNMX3 R4, R4, R56, R57, !PT ;  /* 0x0000003804047276 */ /* 0x000fc40007800039 */
[----:B------:R-:W-:Y:S02]  /*6850*/  FMNMX3 R3, R2, R60, R61, !PT ;  /* 0x0000003c02037276 */ /* 0x000fe4000780003d */
[----:B------:R-:W-:Y:S02]  /*6860*/  FMNMX3 R2, R0, R62, R63, !PT ;  /* 0x0000003e00027276 */ /* 0x000fe4000780003f */
[----:B------:R-:W-:Y:S02]  /*6870*/  SEL R11, R11, 0xff800000, P0 ;  /* 0xff8000000b0b7807 */ /* 0x000fe40000000000 */
[----:B------:R-:W-:Y:S02]  /*6880*/  FMNMX3 R0, R4, R64, R65, !PT ;  /* 0x0000004004007276 */ /* 0x000fe40007800041 */
[----:B------:R-:W-:Y:S02]  /*6890*/  LOP3.LUT P0, RZ, R191, 0x8000, RZ, 0xc0, !PT ;  /* 0x00008000bfff7812 */ /* 0x000fe4000780c0ff */
[----:B------:R-:W-:-:S02]  /*68a0*/  FMNMX3 R6, R6, R66, R67, !PT ;  /* 0x0000004206067276 */ /* 0x000fc40007800043 */
[----:B------:R-:W-:Y:S02]  /*68b0*/  FMNMX3 R5, R3, R38, R39, !PT ;  /* 0x0000002603057276 */ /* 0x000fe40007800027 */
[----:B------:R-:W-:Y:S02]  /*68c0*/  FMNMX3 R4, R2, R136, R137, !PT ;  /* 0x0000008802047276 */ /* 0x000fe40007800089 */
[----:B------:R-:W-:Y:S02]  /*68d0*/  FMNMX3 R3, R0, R8, R9, !PT ;  /* 0x0000000800037276 */ /* 0x000fe40007800009 */
[----:B------:R-:W-:Y:S02]  /*68e0*/  SEL R19, R19, 0xff800000, P0 ;  /* 0xff80000013137807 */ /* 0x000fe40000000000 */
[----:B------:R-:W-:Y:S02]  /*68f0*/  FMNMX3 R0, R6, R10, R11, !PT ;  /* 0x0000000a06007276 */ /* 0x000fe4000780000b */
[----:B------:R-:W-:-:S02]  /*6900*/  LOP3.LUT P0, RZ, R191, 0x800000, RZ, 0xc0, !PT ;  /* 0x00800000bfff7812 */ /* 0x000fc4000780c0ff */
[----:B------:R-:W-:Y:S02]  /*6910*/  FMNMX3 R2, R5, R12, R13, !PT ;  /* 0x0000000c05027276 */ /* 0x000fe4000780000d */
[----:B------:R-:W-:Y:S02]  /*6920*/  FMNMX3 R4, R4, R14, R15, !PT ;  /* 0x0000000e04047276 */ /* 0x000fe4000780000f */
[----:B------:R-:W-:Y:S02]  /*6930*/  FMNMX3 R5, R0, R18, R19, !PT ;  /* 0x0000001200057276 */ /* 0x000fe40007800013 */
[----:B------:R-:W-:Y:S02]  /*6940*/  SEL R27, R27, 0xff800000, P0 ;  /* 0xff8000001b1b7807 */ /* 0x000fe40000000000 */
[----:B------:R-:W-:Y:S02]  /*6950*/  FMNMX3 R2, R2, R20, R21, !PT ;  /* 0x0000001402027276 */ /* 0x000fe40007800015 */
[----:B------:R-:W-:-:S02]  /*6960*/  FMNMX3 R0, R4, R22, R23, !PT ;  /* 0x0000001604007276 */ /* 0x000fc40007800017 */
[----:B------:R-:W-:Y:S02]  /*6970*/  SEL R30, R30, 0xff800000, P2 ;  /* 0xff8000001e1e7807 */ /* 0x000fe40001000000 */
[----:B------:R-:W-:Y:S02]  /*6980*/  SEL R31, R31, 0xff800000, P3 ;  /* 0xff8000001f1f7807 */ /* 0x000fe40001800000 */
[----:B------:R-:W-:Y:S02]  /*6990*/  ISETP.GT.AND P0, PT, R191, -0x1, PT ;  /* 0xffffffffbf00780c */ /* 0x000fe40003f04270 */
[----:B------:R-:W-:Y:S02]  /*69a0*/  FMNMX3 R3, R3, R16, R17, !PT ;  /* 0x0000001003037276 */ /* 0x000fe40007800011 */
[----:B------:R-:W-:Y:S02]  /*69b0*/  FMNMX3 R2, R2, R28, R29, !PT ;  /* 0x0000001c02027276 */ /* 0x000fe4000780001d */
[----:B------:R-:W-:-:S02]  /*69c0*/  FMNMX3 R0, R0, R30, R31, !PT ;  /* 0x0000001e00007276 */ /* 0x000fc4000780001f */
[----:B------:R-:W-:Y:S02]  /*69d0*/  SEL R35, R35, 0xff800000, !P0 ;  /* 0xff80000023237807 */ /* 0x000fe40004000000 */
[----:B------:R-:W-:Y:S02]  /*69e0*/  SEL R32, R32, 0xff800000, P4 ;  /* 0xff80000020207807 */ /* 0x000fe40002000000 */
[----:B------:R-:W-:Y:S02]  /*69f0*/  SEL R33, R33, 0xff800000, P5 ;  /* 0xff80000021217807 */ /* 0x000fe40002800000 */
[----:B------:R-:W-:Y:S02]  /*6a00*/  SEL R34, R34, 0xff800000, P6 ;  /* 0xff80000022227807 */ /* 0x000fe40003000000 */
[----:B------:R-:W-:Y:S02]  /*6a10*/  FMNMX3 R3, R3, R24, R25, !PT ;  /* 0x0000001803037276 */ /* 0x000fe40007800019 */
[----:B------:R-:W-:-:S02]  /*6a20*/  FMNMX3 R4, R5, R26, R27, !PT ;  /* 0x0000001a05047276 */ /* 0x000fc4000780001b */
[----:B------:R-:W-:Y:S02]  /*6a30*/  FMNMX R0, R2, R0, !PT ;  /* 0x0000000002007209 */ /* 0x000fe40007800000 */
[----:B------:R-:W-:Y:S02]  /*6a40*/  FMNMX3 R3, R3, R32, R33, !PT ;  /* 0x0000002003037276 */ /* 0x000fe40007800021 */
[----:B------:R-:W-:-:S04]  /*6a50*/  FMNMX3 R2, R4, R34, R35, !PT ;  /* 0x0000002204027276 */ /* 0x000fc80007800023 */
[----:B------:R-:W-:-:S04]  /*6a60*/  FMNMX3 R135, R0, R3, R2, !PT ;  /* 0x0000000300877276 */ /* 0x000fc80007800002 */
[----:B------:R-:W-:-:S04]  /*6a70*/  FSETP.NEU.AND P0, PT, R135, -INF , PT ;  /* 0xff8000008700780b */ /* 0x000fc80003f0d000 */
[----:B------:R-:W-:Y:S02]  /*6a80*/  FSEL R0, R135, RZ, P0 ;  /* 0x000000ff87007208 */ /* 0x000fe40000000000 */
[----:B------:R-:W-:-:S03]  /*6a90*/  ELECT P0, URZ, PT ;  /* 0x0000000000ff782f */ /* 0x000fc60003800000 */
[----:B----4-:R-:W-:-:S04]  /*6aa0*/  FFMA R0, -R0, UR4, RZ ;  /* 0x0000000400007c23 */ /* 0x010fc800080001ff */
[----:B------:R-:W-:-:S04]  /*6ab0*/  FFMA2 R2, R100.F32x2.HI_LO, UR4.F32, R0.F32 ;  /* 0x0000000464027c49 */ /* 0x000fc80009200000 */
[----:B------:R-:W-:Y:S08]  /*6ac0*/  MUFU.EX2 R176, R2 ;  /* 0x0000000200b07308 */ /* 0x000ff00000000800 */
[----:B------:R1:W2:Y:S02]  /*6ad0*/  MUFU.EX2 R177, R3 ;  /* 0x0000000300b17308 */ /* 0x0002a40000000800 */
[----:B-1----:R-:W-:Y:S01]  /*6ae0*/  FFMA2 R2, R102.F32x2.HI_LO, UR4.F32, R0.F32 ;  /* 0x0000000466027c49 */ /* 0x002fe20009200000 */
[----:B--2---:R-:W-:-:S05]  /*6af0*/  F2FP.BF16.F32.PACK_AB R4, R177, R176 ;  /* 0x000000b0b104723e */ /* 0x004fca00000010ff */
        /* <DEDUP_REMOVED lines=13> */
[----:B------:R1:W-:Y:S02]  /*6bd0*/  MUFU.EX2 R169, R3 ;  /* 0x0000000300a97308 */ /* 0x0003e40000000800 */
[----:B-1----:R-:W-:-:S06]  /*6be0*/  FFMA2 R2, R110.F32x2.HI_LO, UR4.F32, R0.F32 ;  /* 0x000000046e027c49 */ /* 0x002fcc0009200000 */
        /* <DEDUP_REMOVED lines=58> */
[----:B------:R1:W2:Y:S02]  /*6f90*/  MUFU.EX2 R123, R3 ;  /* 0x00000003007b7308 */ /* 0x0002a40000000800 */
[----:B-1----:R-:W-:-:S06]  /*6fa0*/  FFMA2 R2, R86.F32x2.HI_LO, UR4.F32, R0.F32 ;  /* 0x0000000456027c49 */ /* 0x002fcc0009200000 */
[----:B------:R-:W-:Y:S08]  /*6fb0*/  MUFU.EX2 R120, R2 ;  /* 0x0000000200787308 */ /* 0x000ff00000000800 */
[----:B------:R1:W3:Y:S02]  /*6fc0*/  MUFU.EX2 R121, R3 ;  /* 0x0000000300797308 */ /* 0x0002e40000000800 */
        /* <DEDUP_REMOVED lines=8> */
[----:B------:R1:W4:Y:S02]  /*7050*/  MUFU.EX2 R115, R3 ;  /* 0x0000000300737308 */ /* 0x0003240000000800 */
[----:B-1----:R-:W-:-:S06]  /*7060*/  FFMA2 R2, R94.F32x2.HI_LO, UR4.F32, R0.F32 ;  /* 0x000000045e027c49 */ /* 0x002fcc0009200000 */
[----:B------:R-:W-:Y:S08]  /*7070*/  MUFU.EX2 R112, R2 ;  /* 0x0000000200707308 */ /* 0x000ff00000000800 */
[----:B------:R1:W5:Y:S02]  /*7080*/  MUFU.EX2 R113, R3 ;  /* 0x0000000300717308 */ /* 0x0003640000000800 */
[----:B-1----:R-:W-:-:S06]  /*7090*/  FFMA2 R2, R96.F32x2.HI_LO, UR4.F32, R0.F32 ;  /* 0x0000000460027c49 */ /* 0x002fcc0009200000 */
[----:B------:R-:W-:Y:S08]  /*70a0*/  MUFU.EX2 R110, R2 ;  /* 0x00000002006e7308 */ /* 0x000ff00000000800 */
[----:B------:R1:W1:Y:S02]  /*70b0*/  MUFU.EX2 R111, R3 ;  /* 0x00000003006f7308 */ /* 0x0002640000000800 */
[----:B-1----:R-:W-:-:S06]  /*70c0*/  FFMA2 R2, R98.F32x2.HI_LO, UR4.F32, R0.F32 ;  /* 0x0000000462027c49 */ /* 0x002fcc0009200000 */
[----:B------:R-:W-:Y:S08]  /*70d0*/  MUFU.EX2 R108, R2 ;  /* 0x00000002006c7308 */ /* 0x000ff00000000800 */
[----:B------:R1:W1:Y:S02]  /*70e0*/  MUFU.EX2 R109, R3 ;  /* 0x00000003006d7308 */ /* 0x0002640000000800 */
[----:B-1----:R-:W-:Y:S01]  /*70f0*/  FFMA2 R2, R36.F32x2.HI_LO, UR4.F32, R0.F32 ;  /* 0x0000000424027c49 */ /* 0x002fe20009200000 */
[----:B--2---:R-:W-:-:S02]  /*7100*/  F2FP.BF16.F32.PACK_AB R36, R123, R122 ;  /* 0x0000007a7b24723e */ /* 0x004fc400000010ff */
[----:B---3--:R-:W-:-:S03]  /*7110*/  F2FP.BF16.F32.PACK_AB R37, R121, R120 ;  /* 0x000000787925723e */ /* 0x008fc600000010ff */
[----:B------:R-:W-:Y:S08]  /*7120*/  MUFU.EX2 R106, R2 ;  /* 0x00000002006a7308 */ /* 0x000ff00000000800 */
[----:B------:R1:W-:Y:S02]  /*7130*/  MUFU.EX2 R107, R3 ;  /* 0x00000003006b7308 */ /* 0x0003e40000000800 */
[----:B-1----:R-:W-:-:S06]  /*7140*/  FFMA2 R2, R132.F32x2.HI_LO, UR4.F32, R0.F32 ;  /* 0x0000000484027c49 */ /* 0x002fcc0009200000 */
[----:B------:R-:W-:Y:S08]  /*7150*/  MUFU.EX2 R104, R2 ;  /* 0x0000000200687308 */ /* 0x000ff00000000800 */
[----:B------:R1:W-:Y:S02]  /*7160*/  MUFU.EX2 R105, R3 ;  /* 0x0000000300697308 */ /* 0x0003e40000000800 */
[----:B-1----:R-:W-:Y:S01]  /*7170*/  FFMA2 R2, R40.F32x2.HI_LO, UR4.F32, R0.F32 ;  /* 0x0000000428027c49 */ /* 0x002fe20009200000 */
[----:B----4-:R-:W-:-:S02]  /*7180*/  F2FP.BF16.F32.PACK_AB R40, R115, R114 ;  /* 0x000000727328723e */ /* 0x010fc400000010ff */
[----:B-----5:R-:W-:-:S03]  /*7190*/  F2FP.BF16.F32.PACK_AB R41, R113, R112 ;  /* 0x000000707129723e */ /* 0x020fc600000010ff */
[----:B------:R-:W-:Y:S08]  /*71a0*/  MUFU.EX2 R102, R2 ;  /* 0x0000000200667308 */ /* 0x000ff00000000800 */
[----:B------:R1:W-:Y:S02]  /*71b0*/  MUFU.EX2 R103, R3 ;  /* 0x0000000300677308 */ /* 0x0003e40000000800 */
[----:B-1----:R-:W-:Y:S01]  /*71c0*/  FFMA2 R2, R42.F32x2.HI_LO, UR4.F32, R0.F32 ;  /* 0x000000042a027c49 */ /* 0x002fe20009200000 */
[----:B------:R-:W-:-:S02]  /*71d0*/  F2FP.BF16.F32.PACK_AB R42, R111, R110 ;  /* 0x0000006e6f2a723e */ /* 0x000fc400000010ff */
[----:B------:R-:W-:-:S03]  /*71e0*/  F2FP.BF16.F32.PACK_AB R43, R109, R108 ;  /* 0x0000006c6d2b723e */ /* 0x000fc600000010ff */
        /* <DEDUP_REMOVED lines=38> */
[----:B-1----:R-:W-:Y:S01]  /*7450*/  FFMA2 R2, R38.F32x2.HI_LO, UR4.F32, R0.F32 ;  /* 0x0000000426027c49 */ /* 0x002fe20009200000 */
[----:B------:R-:W-:-:S02]  /*7460*/  F2FP.BF16.F32.PACK_AB R38, R119, R118 ;  /* 0x000000767726723e */ /* 0x000fc400000010ff */
[----:B------:R-:W-:-:S03]  /*7470*/  F2FP.BF16.F32.PACK_AB R39, R117, R116 ;  /* 0x000000747527723e */ /* 0x000fc600000010ff */
        /* <DEDUP_REMOVED lines=36> */
[----:B--2---:R-:W-:-:S02]  /*76c0*/  F2FP.BF16.F32.PACK_AB R20, R91, R90 ;  /* 0x0000005a5b14723e */ /* 0x004fc400000010ff */
[----:B---3--:R-:W-:-:S03]  /*76d0*/  F2FP.BF16.F32.PACK_AB R21, R89, R88 ;  /* 0x000000585915723e */ /* 0x008fc600000010ff */
[----:B------:R-:W-:Y:S08]  /*76e0*/  MUFU.EX2 R58, R2 ;  /* 0x00000002003a7308 */ /* 0x000ff00000000800 */
[----:B------:R1:W2:Y:S02]  /*76f0*/  MUFU.EX2 R59, R3 ;  /* 0x00000003003b7308 */ /* 0x0002a40000000800 */
[----:B-1----:R-:W-:Y:S01]  /*7700*/  FFMA2 R2, R22.F32x2.HI_LO, UR4.F32, R0.F32 ;  /* 0x0000000416027c49 */ /* 0x002fe20009200000 */
[----:B----4-:R-:W-:-:S02]  /*7710*/  F2FP.BF16.F32.PACK_AB R22, R87, R86 ;  /* 0x000000565716723e */ /* 0x010fc400000010ff */
[----:B-----5:R-:W-:-:S03]  /*7720*/  F2FP.BF16.F32.PACK_AB R23, R85, R84 ;  /* 0x000000545517723e */ /* 0x020fc600000010ff */
[----:B------:R-:W-:Y:S08]  /*7730*/  MUFU.EX2 R56, R2 ;  /* 0x0000000200387308 */ /* 0x000ff00000000800 */
[----:B------:R1:W3:Y:S02]  /*7740*/  MUFU.EX2 R57, R3 ;  /* 0x0000000300397308 */ /* 0x0002e40000000800 */
[----:B-1----:R-:W-:Y:S01]  /*7750*/  FFMA2 R2, R24.F32x2.HI_LO, UR4.F32, R0.F32 ;  /* 0x0000000418027c49 */ /* 0x002fe20009200000 */
[----:B------:R-:W-:-:S02]  /*7760*/  F2FP.BF16.F32.PACK_AB R24, R83, R82 ;  /* 0x000000525318723e */ /* 0x000fc400000010ff */
[----:B------:R-:W-:-:S03]  /*7770*/  F2FP.BF16.F32.PACK_AB R25, R81, R80 ;  /* 0x000000505119723e */ /* 0x000fc600000010ff */
[----:B------:R-:W-:Y:S08]  /*7780*/  MUFU.EX2 R54, R2 ;  /* 0x0000000200367308 */ /* 0x000ff00000000800 */
[----:B------:R1:W4:Y:S02]  /*7790*/  MUFU.EX2 R55, R3 ;  /* 0x0000000300377308 */ /* 0x0003240000000800 */
[----:B-1----:R-:W-:Y:S01]  /*77a0*/  FFMA2 R2, R26.F32x2.HI_LO, UR4.F32, R0.F32 ;  /* 0x000000041a027c49 */ /* 0x002fe20009200000 */
[----:B------:R-:W-:-:S02]  /*77b0*/  F2FP.BF16.F32.PACK_AB R26, R79, R78 ;  /* 0x0000004e4f1a723e */ /* 0x000fc400000010ff */
[----:B------:R-:W-:-:S03]  /*77c0*/  F2FP.BF16.F32.PACK_AB R27, R77, R76 ;  /* 0x0000004c4d1b723e */ /* 0x000fc600000010ff */
[----:B------:R-:W-:Y:S08]  /*77d0*/  MUFU.EX2 R52, R2 ;  /* 0x0000000200347308 */ /* 0x000ff00000000800 */
[----:B------:R1:W5:Y:S02]  /*77e0*/  MUFU.EX2 R53, R3 ;  /* 0x0000000300357308 */ /* 0x0003640000000800 */
        /* <DEDUP_REMOVED lines=13> */
[----:B------:R1:W-:Y:S08]  /*78c0*/  MUFU.EX2 R46, R2 ;  /* 0x00000002002e7308 */ /* 0x0003f00000000800 */
[----:B------:R2:W2:Y:S01]  /*78d0*/  MUFU.EX2 R47, R3 ;  /* 0x00000003002f7308 */ /* 0x0004a20000000800 */
[----:B-1----:R-:W-:-:S05]  /*78e0*/  IMAD.U32 R2, RZ, RZ, UR14 ;  /* 0x0000000eff027e24 */ /* 0x002fca000f8e00ff */
[----:B------:R2:W-:Y:S06]  /*78f0*/  BAR.ARV R2, 0x40 ;  /* 0x000100020000751d */ /* 0x0005ec0000002000 */
[----:B------:R1:W-:Y:S01]  /*7900*/  STTM.x16 tmem[UR5], R4 ;  /* 0x00000004000079ed */ /* 0x0003e20008240005 */
[----:B------:R-:W-:Y:S01]  /*7910*/  R2UR UR5, R185 ;  /* 0x00000000b90572ca */ /* 0x000fe200000e0000 */
[----:B--2---:R-:W-:Y:S01]  /*7920*/  FFMA2 R2, R34.F32x2.HI_LO, UR4.F32, R0.F32 ;  /* 0x0000000422027c49 */ /* 0x004fe20009200000 */
[----:B------:R-:W-:Y:S02]  /*7930*/  R2UR UR4, R188 ;  /* 0x00000000bc0472ca */ /* 0x000fe400000e0000 */
[----:B------:R-:W-:Y:S01]  /*7940*/  F2FP.BF16.F32.PACK_AB R34, R127, R126 ;  /* 0x0000007e7f22723e */ /* 0x000fe200000010ff */
[----:B------:R2:W-:Y:S01]  /*7950*/  MUFU.EX2 R44, R2 ;  /* 0x00000002002c7308 */ /* 0x0005e20000000800 */
[----:B------:R-:W-:-:S07]  /*7960*/  F2FP.BF16.F32.PACK_AB R35, R125, R124 ;  /* 0x0000007c7d23723e */ /* 0x000fce00000010ff */
[----:B------:R-:W1:Y:S02]  /*7970*/  MUFU.EX2 R45, R3 ;  /* 0x00000003002d7308 */ /* 0x000e640000000800 */
[----:B------:R-:W-:Y:S01]  /*7980*/  STTM.x16 tmem[UR4], R28 ;  /* 0x0000001c000079ed */ /* 0x000fe20008240004 */
[----:B------:R-:W-:-:S04]  /*7990*/  ULOP3.LUT UR4, UR9, 0x1, URZ, 0x3c, !UPT ;  /* 0x0000000109047892 */ /* 0x000fc8000f8e3cff */
[----:B------:R-:W-:Y:S01]  /*79a0*/  USHF.L.U32 UR4, UR4, 0x1f, URZ ;  /* 0x0000001f04047899 */ /* 0x000fe200080006ff */
[----:B--2---:R-:W-:-:S05]  /*79b0*/  IMAD.MOV.U32 R2, RZ, RZ, 0x1 ;  /* 0x00000001ff027424 */ /* 0x004fca00078e00ff */
[----:B------:R-:W-:Y:S01]  /*79c0*/  IMAD.U32 R0, RZ, RZ, UR4 ;  /* 0x00000004ff007e24 */ /* 0x000fe2000f8e00ff */
[----:B-1----:R-:W-:Y:S02]  /*79d0*/  F2FP.BF16.F32.PACK_AB R12, R107, R106 ;  /* 0x0000006a6b0c723e */ /* 0x002fe400000010ff */
[----:B------:R-:W-:Y:S02]  /*79e0*/  F2FP.BF16.F32.PACK_AB R13, R105, R104 ;  /* 0x00000068690d723e */ /* 0x000fe400000010ff */
[----:B------:R-:W-:Y:S02]  /*79f0*/  F2FP.BF16.F32.PACK_AB R14, R103, R102 ;  /* 0x00000066670e723e */ /* 0x000fe400000010ff */
[----:B------:R-:W-:Y:S02]  /*7a00*/  F2FP.BF16.F32.PACK_AB R15, R101, R100 ;  /* 0x00000064650f723e */ /* 0x000fe400000010ff */
[----:B------:R-:W-:Y:S02]  /*7a10*/  F2FP.BF16.F32.PACK_AB R16, R99, R98 ;  /* 0x000000626310723e */ /* 0x000fe400000010ff */
[----:B------:R-:W-:-:S02]  /*7a20*/  F2FP.BF16.F32.PACK_AB R17, R97, R96 ;  /* 0x000000606111723e */ /* 0x000fc400000010ff */
[----:B------:R-:W-:Y:S02]  /*7a30*/  F2FP.BF16.F32.PACK_AB R18, R95, R94 ;  /* 0x0000005e5f12723e */ /* 0x000fe400000010ff */
[----:B------:R-:W-:Y:S02]  /*7a40*/  F2FP.BF16.F32.PACK_AB R19, R93, R92 ;  /* 0x0000005c5d13723e */ /* 0x000fe400000010ff */
[----:B------:R-:W-:Y:S02]  /*7a50*/  F2FP.BF16.F32.PACK_AB R4, R75, R74 ;  /* 0x0000004a4b04723e */ /* 0x000fe400000010ff */
[----:B------:R1:W-:Y:S01]  /*7a60*/  STTM.x16 tmem[UR5], R12 ;  /* 0x0000000c000079ed */ /* 0x0003e20008240005 */
[----:B------:R-:W-:Y:S01]  /*7a70*/  R2UR UR5, R187 ;  /* 0x00000000bb0572ca */ /* 0x000fe200000e0000 */
[----:B------:R-:W2:Y:S01]  /*7a80*/  FENCE.VIEW.ASYNC.T ;  /* 0x00000000000073c6 */ /* 0x000ea20000000200 */
[----:B------:R-:W-:Y:S01]  /*7a90*/  F2FP.BF16.F32.PACK_AB R5, R73, R72 ;  /* 0x000000484905723e */ /* 0x000fe200000010ff */
[----:B--2---:R-:W-:Y:S01]  /*7aa0*/  SYNCS.ARRIVE.TRANS64.RED.ART0 RZ, [UR17], R2 ;  /* 0x00000002ffff79a7 */ /* 0x004fe20008500411 */
[----:B------:R-:W-:-:S02]  /*7ab0*/  F2FP.BF16.F32.PACK_AB R6, R71, R70 ;  /* 0x000000464706723e */ /* 0x000fc400000010ff */
[----:B------:R-:W-:Y:S02]  /*7ac0*/  F2FP.BF16.F32.PACK_AB R7, R69, R68 ;  /* 0x000000444507723e */ /* 0x000fe400000010ff */
[----:B------:R-:W-:Y:S02]  /*7ad0*/  F2FP.BF16.F32.PACK_AB R8, R67, R66 ;  /* 0x000000424308723e */ /* 0x000fe400000010ff */
[----:B------:R-:W-:Y:S02]  /*7ae0*/  F2FP.BF16.F32.PACK_AB R9, R65, R64 ;  /* 0x000000404109723e */ /* 0x000fe400000010ff */
[----:B------:R-:W-:Y:S02]  /*7af0*/  F2FP.BF16.F32.PACK_AB R10, R63, R62 ;  /* 0x0000003e3f0a723e */ /* 0x000fe400000010ff */
[----:B------:R-:W-:Y:S02]  /*7b00*/  F2FP.BF16.F32.PACK_AB R11, R61, R60 ;  /* 0x0000003c3d0b723e */ /* 0x000fe400000010ff */
[----:B-1----:R-:W-:-:S02]  /*7b10*/  F2FP.BF16.F32.PACK_AB R12, R59, R58 ;  /* 0x0000003a3b0c723e */ /* 0x002fc400000010ff */
[----:B---3--:R-:W-:Y:S02]  /*7b20*/  F2FP.BF16.F32.PACK_AB R13, R57, R56 ;  /* 0x00000038390d723e */ /* 0x008fe400000010ff */
[----:B----4-:R-:W-:Y:S02]  /*7b30*/  F2FP.BF16.F32.PACK_AB R14, R55, R54 ;  /* 0x00000036370e723e */ /* 0x010fe400000010ff */
[----:B-----5:R-:W-:Y:S02]  /*7b40*/  F2FP.BF16.F32.PACK_AB R15, R53, R52 ;  /* 0x00000034350f723e */ /* 0x020fe400000010ff */
[----:B------:R-:W-:Y:S02]  /*7b50*/  F2FP.BF16.F32.PACK_AB R16, R51, R50 ;  /* 0x000000323310723e */ /* 0x000fe400000010ff */
[----:B------:R-:W-:Y:S02]  /*7b60*/  F2FP.BF16.F32.PACK_AB R17, R49, R48 ;  /* 0x000000303111723e */ /* 0x000fe400000010ff */
[----:B------:R-:W-:-:S02]  /*7b70*/  F2FP.BF16.F32.PACK_AB R18, R47, R46 ;  /* 0x0000002e2f12723e */ /* 0x000fc400000010ff */
[----:B------:R-:W-:-:S04]  /*7b80*/  F2FP.BF16.F32.PACK_AB R19, R45, R44 ;  /* 0x0000002c2d13723e */ /* 0x000fc800000010ff */
[----:B------:R1:W-:Y:S01]  /*7b90*/  STTM.x16 tmem[UR5], R4 ;  /* 0x00000004000079ed */ /* 0x0003e20008240005 */
[----:B------:R-:W2:Y:S02]  /*7ba0*/  FENCE.VIEW.ASYNC.T ;  /* 0x00000000000073c6 */ /* 0x000ea40000000200 */
[----:B--2---:R-:W-:Y:S01]  /*7bb0*/  NOP ;  /* 0x0000000000007918 */ /* 0x004fe20000000000 */
[----:B------:R2:W-:Y:S01]  /*7bc0*/  @P0 SYNCS.ARRIVE.TRANS64.RED.ART0 RZ, [UR16], R2 ;  /* 0x00000002ffff09a7 */ /* 0x0005e20008500410 */
[----:B------:R-:W3:Y:S01]  /*7bd0*/  SYNCS.PHASECHK.TRANS64.TRYWAIT P0, [UR7], R0 ;  /* 0x00000000ff0075a7 */ /* 0x000ee20008001107 */
[----:B--2---:R-:W-:-:S04]  /*7be0*/  FADD2 R2, R176.F32x2.HI_LO, R168.F32x2.HI_LO ;  /* 0x000000a8b002724b */ /* 0x004fc80000000000 */
[----:B------:R-:W-:-:S04]  /*7bf0*/  FADD2 R2, R2.F32x2.HI_LO, R160.F32x2.HI_LO ;  /* 0x000000a00202724b */ /* 0x000fc80000000000 */
[----:B------:R-:W-:-:S04]  /*7c00*/  FADD2 R2, R2.F32x2.HI_LO, R152.F32x2.HI_LO ;  /* 0x000000980202724b */ /* 0x000fc80000000000 */
[----:B------:R-:W-:-:S04]  /*7c10*/  FADD2 R2, R2.F32x2.HI_LO, R144.F32x2.HI_LO ;  /* 0x000000900202724b */ /* 0x000fc80000000000 */
[----:B------:R-:W-:-:S04]  /*7c20*/  FADD2 R2, R2.F32x2.HI_LO, R130.F32x2.HI_LO ;  /* 0x000000820202724b */ /* 0x000fc80000000000 */
[----:B------:R-:W-:Y:S02]  /*7c30*/  FADD2 R2, R2.F32x2.HI_LO, R122.F32x2.HI_LO ;  /* 0x0000007a0202724b */ /* 0x000fe40000000000 */
[----:B-1----:R-:W-:Y:S02]  /*7c40*/  FADD2 R6, R174.F32x2.HI_LO, R166.F32x2.HI_LO ;  /* 0x000000a6ae06724b */ /* 0x002fe40000000000 */
[----:B------:R-:W-:Y:S02]  /*7c50*/  FADD2 R8, R172.F32x2.HI_LO, R164.F32x2.HI_LO ;  /* 0x000000a4ac08724b */ /* 0x000fe40000000000 */
[----:B------:R-:W-:Y:S02]  /*7c60*/  FADD2 R10, R170.F32x2.HI_LO, R162.F32x2.HI_LO ;  /* 0x000000a2aa0a724b */ /* 0x000fe40000000000 */
[----:B------:R-:W-:Y:S02]  /*7c70*/  FADD2 R6, R6.F32x2.HI_LO, R158.F32x2.HI_LO ;  /* 0x0000009e0606724b */ /* 0x000fe40000000000 */
[----:B------:R-:W-:-:S02]  /*7c80*/  FADD2 R8, R8.F32x2.HI_LO, R156.F32x2.HI_LO ;  /* 0x0000009c0808724b */ /* 0x000fc40000000000 */
[----:B------:R-:W-:Y:S02]  /*7c90*/  FADD2 R10, R10.F32x2.HI_LO, R154.F32x2.HI_LO ;  /* 0x0000009a0a0a724b */ /* 0x000fe40000000000 */
[----:B------:R-:W-:Y:S02]  /*7ca0*/  FADD2 R6, R6.F32x2.HI_LO, R150.F32x2.HI_LO ;  /* 0x000000960606724b */ /* 0x000fe40000000000 */
        /* <DEDUP_REMOVED lines=48> */
[----:B------:R-:W-:-:S04]  /*7fb0*/  FADD2 R2, R4.F32x2.HI_LO, R2.F32x2.HI_LO ;  /* 0x000000020402724b */ /* 0x000fc80000000000 */
[----:B------:R-:W-:Y:S01]  /*7fc0*/  FADD2 R4, R6.F32x2.HI_LO, R2.F32x2.HI_LO ;  /* 0x000000020604724b */ /* 0x000fe20000000000 */
[----:B---3--:R-:W-:Y:S06]  /*7fd0*/  @!P0 BRA `(.L_x_77) ;  /* 0x0000005000fc8947 */ /* 0x008fec0003800000 */
.L_x_160:
[----:B------:R-:W-:Y:S01]  /*7fe0*/  FADD R184, R4, R5 ;  /* 0x0000000504b87221 */ /* 0x000fe20000000000 */
[----:B------:R-:W-:Y:S06]  /*7ff0*/  BRA.U !UP0, `(.L_x_78) ;  /* 0x0000001d08fc7547 */ /* 0x000fec000b800000 */
[----:B------:R-:W2:Y:S01]  /*8000*/  LDCU UR5, c[0x0][0x600] ;  /* 0x0000c000ff0577ac */ /* 0x000ea20008000800 */
[----:B------:R-:W-:Y:S01]  /*8010*/  UMOV UR11, URZ ;  /* 0x000000ff000b7c82 */ /* 0x000fe20008000000 */
.L_x_81:
[----:B------:R-:W-:Y:S01]  /*8020*/  UMOV UR12, UR19 ;  /* 0x00000013000c7c82 */ /* 0x000fe20008000000 */
[----:B------:R-:W-:Y:S01]  /*8030*/  USHF.L.U32 UR4, UR10, 0x1f, URZ ;  /* 0x0000001f0a047899 */ /* 0x000fe200080006ff */
[----:B------:R-:W-:Y:S01]  /*8040*/  R2UR UR6, R189 ;  /* 0x00000000bd0672ca */ /* 0x000fe200000e0000 */
[----:B------:R-:W-:Y:S01]  /*8050*/  UMOV UR7, UR12 ;  /* 0x0000000c00077c82 */ /* 0x000fe20008000000 */
[----:B------:R-:W-:-:S03]  /*8060*/  @!UP2 UIADD3 UR7, UPT, UPT, UR13, URZ, URZ ;  /* 0x000000ff0d07a290 */ /* 0x000fc6000fffe0ff */
[----:B------:R-:W-:-:S06]  /*8070*/  MOV R0, UR4 ;  /* 0x0000000400007c02 */ /* 0x000fcc0008000f00 */
[----:B------:R-:W3:Y:S02]  /*8080*/  SYNCS.PHASECHK.TRANS64.TRYWAIT P0, [UR7+0x160], R0 ;  /* 0x00016000ff0075a7 */ /* 0x000ee40008001107 */
[----:B---3--:R-:W-:Y:S05]  /*8090*/  @!P0 BRA `(.L_x_79) ;  /* 0x0000005000e88947 */ /* 0x008fea0003800000 */
.L_x_162:
[----:B------:R-:W3:Y:S01]  /*80a0*/  LDTM.x32 R100, tmem[UR6] ;  /* 0x00000006006479ee */ /* 0x000ee200082c0000 */
[----:B------:R-:W-:Y:S02]  /*80b0*/  R2UR UR4, R190 ;  /* 0x00000000be0472ca */ /* 0x000fe400000e0000 */
[----:B------:R-:W-:-:S11]  /*80c0*/  R2UR UR6, R186 ;  /* 0x00000000ba0672ca */ /* 0x000fd600000e0000 */
[----:B------:R-:W4:Y:S01]  /*80d0*/  LDTM.x32 R68, tmem[UR4] ;  /* 0x00000004004479ee */ /* 0x000f2200082c0000 */
[----:B------:R-:W-:Y:S01]  /*80e0*/  R2UR UR4, R185 ;  /* 0x00000000b90472ca */ /* 0x000fe200000e0000 */
[----:B------:R-:W5:Y:S01]  /*80f0*/  LDTM.x32 R36, tmem[UR6] ;  /* 0x00000006002479ee */ /* 0x000f6200082c0000 */
[----:B------:R-:W-:Y:S02]  /*8100*/  R2UR UR6, R188 ;  /* 0x00000000bc0672ca */ /* 0x000fe400000e0000 */
[----:B-1-3--:R-:W-:Y:S02]  /*8110*/  FMNMX3 R0, R135, R100, R101, !PT ;  /* 0x0000006487007276 */ /* 0x00afe40007800065 */
[----:B------:R-:W-:Y:S02]  /*8120*/  FMNMX R4, R102, R103, !PT ;  /* 0x0000006766047209 */ /* 0x000fe40007800000 */
[----:B------:R-:W-:Y:S02]  /*8130*/  FMNMX R3, R104, R105, !PT ;  /* 0x0000006968037209 */ /* 0x000fe40007800000 */
[----:B------:R-:W-:-:S02]  /*8140*/  FMNMX3 R0, R0, R108, R109, !PT ;  /* 0x0000006c00007276 */ /* 0x000fc4000780006d */
[----:B------:R-:W-:Y:S02]  /*8150*/  FMNMX R2, R106, R107, !PT ;  /* 0x0000006b6a027209 */ /* 0x000fe40007800000 */
[----:B------:R-:W-:Y:S02]  /*8160*/  FMNMX3 R4, R4, R110, R111, !PT ;  /* 0x0000006e04047276 */ /* 0x000fe4000780006f */
[----:B------:R-:W-:Y:S02]  /*8170*/  FMNMX3 R3, R3, R112, R113, !PT ;  /* 0x0000007003037276 */ /* 0x000fe40007800071 */
[----:B------:R-:W-:Y:S02]  /*8180*/  FMNMX3 R0, R0, R116, R117, !PT ;  /* 0x0000007400007276 */ /* 0x000fe40007800075 */
[----:B------:R-:W-:Y:S02]  /*8190*/  FMNMX3 R2, R2, R114, R115, !PT ;  /* 0x0000007202027276 */ /* 0x000fe40007800073 */
[----:B------:R-:W-:-:S02]  /*81a0*/  FMNMX3 R133, R4, R118, R119, !PT ;  /* 0x0000007604857276 */ /* 0x000fc40007800077 */
[----:B------:R-:W-:Y:S01]  /*81b0*/  FMNMX3 R132, R3, R120, R121, !PT ;  /* 0x0000007803847276 */ /* 0x000fe20007800079 */
[----:B------:R-:W1:Y:S01]  /*81c0*/  LDTM.x32 R4, tmem[UR4] ;  /* 0x00000004000479ee */ /* 0x000e6200082c0000 */
[----:B------:R-:W-:Y:S02]  /*81d0*/  FMNMX3 R0, R0, R124, R125, !PT ;  /* 0x0000007c00007276 */ /* 0x000fe4000780007d */
[----:B------:R-:W-:Y:S02]  /*81e0*/  FMNMX3 R2, R2, R122, R123, !PT ;  /* 0x0000007a02027276 */ /* 0x000fe4000780007b */
[----:B------:R-:W-:Y:S02]  /*81f0*/  FMNMX3 R3, R133, R126, R127, !PT ;  /* 0x0000007e85037276 */ /* 0x000fe4000780007f */
[----:B------:R-:W-:Y:S02]  /*8200*/  FMNMX3 R132, R132, R128, R129, !PT ;  /* 0x0000008084847276 */ /* 0x000fe40007800081 */
[----:B----4-:R-:W-:-:S02]  /*8210*/  FMNMX3 R0, R0, R68, R69, !PT ;  /* 0x0000004400007276 */ /* 0x010fc40007800045 */
        /* <DEDUP_REMOVED lines=15> */
[----:B-----5:R-:W-:Y:S02]  /*8310*/  FMNMX3 R0, R0, R36, R37, !PT ;  /* 0x0000002400007276 */ /* 0x020fe40007800025 */
        /* <DEDUP_REMOVED lines=15> */
[----:B-1----:R-:W-:Y:S02]  /*8410*/  FMNMX3 R0, R0, R4, R5, !PT ;  /* 0x0000000400007276 */ /* 0x002fe40007800005 */
        /* <DEDUP_REMOVED lines=16> */
[----:B------:R-:W-:Y:S02]  /*8520*/  FMNMX R0, R133, R132, !PT ;  /* 0x0000008485007209 */ /* 0x000fe40007800000 */
[----:B------:R-:W-:Y:S02]  /*8530*/  R2UR UR4, R186 ;  /* 0x00000000ba0472ca */ /* 0x000fe400000e0000 */
[----:B------:R-:W-:-:S04]  /*8540*/  FMNMX3 R132, R0, R3, R2, !PT ;  /* 0x0000000300847276 */ /* 0x000fc80007800002 */
[----:B------:R-:W-:-:S04]  /*8550*/  FSETP.NEU.AND P0, PT, R132, -INF , PT ;  /* 0xff8000008400780b */ /* 0x000fc80003f0d000 */
[----:B------:R-:W-:Y:S02]  /*8560*/  FSEL R2, R132, RZ, P0 ;  /* 0x000000ff84027208 */ /* 0x000fe40000000000 */
[----:B------:R-:W-:-:S03]  /*8570*/  ELECT P0, URZ, PT ;  /* 0x0000000000ff782f */ /* 0x000fc60003800000 */
[----:B------:R-:W-:-:S04]  /*8580*/  FADD R0, -R2, R135 ;  /* 0x0000008702007221 */ /* 0x000fc80000000100 */
[----:B--2---:R-:W-:-:S04]  /*8590*/  FMUL R0, R0, UR5 ;  /* 0x0000000500007c20 */ /* 0x004fc80008400000 */
[----:B------:R1:W2:Y:S01]  /*85a0*/  MUFU.EX2 R133, R0 ;  /* 0x0000000000857308 */ /* 0x0002a20000000800 */
[----:B------:R-:W-:-:S04]  /*85b0*/  FSETP.GE.AND P1, PT, R0, -8, PT ;  /* 0xc10000000000780b */ /* 0x000fc80003f26000 */
[C---:B------:R-:W-:Y:S02]  /*85c0*/  FSEL R2, R135.reuse, R2, P1 ;  /* 0x0000000287027208 */ /* 0x040fe40000800000 */
[----:B------:R-:W-:-:S03]  /*85d0*/  FSEL R135, R135, R132, P1 ;  /* 0x0000008487877208 */ /* 0x000fc60000800000 */
[----:B-1----:R-:W-:-:S04]  /*85e0*/  FFMA R0, -R2, UR5, RZ ;  /* 0x0000000502007c23 */ /* 0x002fc800080001ff */
[--C-:B------:R-:W-:Y:S02]  /*85f0*/  FFMA2 R122, R122.F32x2.HI_LO, UR5.F32, R0.reuse.F32 ;  /* 0x000000057a7a7c49 */ /* 0x100fe40009200000 */
[--C-:B------:R-:W-:Y:S02]  /*8600*/  FFMA2 R88, R88.F32x2.HI_LO, UR5.F32, R0.reuse.F32 ;  /* 0x0000000558587c49 */ /* 0x100fe40009200000 */
[--C-:B------:R-:W-:Y:S01]  /*8610*/  FFMA2 R8, R8.F32x2.HI_LO, UR5.F32, R0.reuse.F32 ;  /* 0x0000000508087c49 */ /* 0x100fe20009200000 */
[----:B------:R-:W-:Y:S01]  /*8620*/  MUFU.EX2 R156, R122 ;  /* 0x0000007a009c7308 */ /* 0x000fe20000000800 */
[--C-:B------:R-:W-:Y:S02]  /*8630*/  FFMA2 R120, R120.F32x2.HI_LO, UR5.F32, R0.reuse.F32 ;  /* 0x0000000578787c49 */ /* 0x100fe40009200000 */
[--C-:B------:R-:W-:Y:S02]  /*8640*/  FFMA2 R90, R90.F32x2.HI_LO, UR5.F32, R0.reuse.F32 ;  /* 0x000000055a5a7c49 */ /* 0x100fe40009200000 */
[----:B------:R-:W-:-:S02]  /*8650*/  FFMA2 R6, R6.F32x2.HI_LO, UR5.F32, R0.F32 ;  /* 0x0000000506067c49 */ /* 0x000fc40009200000 */
[--C-:B------:R-:W-:Y:S01]  /*8660*/  FFMA2 R114, R114.F32x2.HI_LO, UR5.F32, R0.reuse.F32 ;  /* 0x0000000572727c49 */ /* 0x100fe20009200000 */
[----:B------:R-:W-:Y:S01]  /*8670*/  MUFU.EX2 R157, R123 ;  /* 0x0000007b009d7308 */ /* 0x000fe20000000800 */
[--C-:B------:R-:W-:Y:S02]  /*8680*/  FFMA2 R124, R124.F32x2.HI_LO, UR5.F32, R0.reuse.F32 ;  /* 0x000000057c7c7c49 */ /* 0x100fe40009200000 */
[--C-:B------:R-:W-:Y:S02]  /*8690*/  FFMA2 R86, R86.F32x2.HI_LO, UR5.F32, R0.reuse.F32 ;  /* 0x0000000556567c49 */ /* 0x100fe40009200000 */
[--C-:B------:R-:W-:Y:S02]  /*86a0*/  FFMA2 R94, R94.F32x2.HI_LO, UR5.F32, R0.reuse.F32 ;  /* 0x000000055e5e7c49 */ /* 0x100fe40009200000 */
[--C-:B------:R-:W-:Y:S01]  /*86b0*/  FFMA2 R58, R58.F32x2.HI_LO, UR5.F32, R0.reuse.F32 ;  /* 0x000000053a3a7c49 */ /* 0x100fe20009200000 */
[----:B------:R-:W-:Y:S01]  /*86c0*/  MUFU.EX2 R122, R88 ;  /* 0x00000058007a7308 */ /* 0x000fe20000000800 */
[----:B------:R-:W-:-:S02]  /*86d0*/  FFMA2 R10, R10.F32x2.HI_LO, UR5.F32, R0.F32 ;  /* 0x000000050a0a7c49 */ /* 0x000fc40009200000 */
        /* <DEDUP_REMOVED lines=13> */
[----:B------:R1:W-:Y:S01]  /*87b0*/  MUFU.EX2 R89, R9 ;  /* 0x0000000900597308 */ /* 0x0003e20000000800 */
        /* <DEDUP_REMOVED lines=10> */
[--C-:B-1----:R-:W-:Y:S02]  /*8860*/  FFMA2 R8, R80.F32x2.HI_LO, UR5.F32, R0.reuse.F32 ;  /* 0x0000000550087c49 */ /* 0x102fe40009200000 */
[--C-:B------:R-:W-:Y:S02]  /*8870*/  FFMA2 R4, R4.F32x2.HI_LO, UR5.F32, R0.reuse.F32 ;  /* 0x0000000504047c49 */ /* 0x100fe40009200000 */
[--C-:B------:R-:W-:Y:S01]  /*8880*/  FFMA2 R38, R38.F32x2.HI_LO, UR5.F32, R0.reuse.F32 ;  /* 0x0000000526267c49 */ /* 0x100fe20009200000 */
[----:B------:R-:W-:Y:S01]  /*8890*/  FMNMX R8, R8, -127, !PT ;  /* 0xc2fe000008087809 */ /* 0x000fe20007800000 */
[--C-:B------:R-:W-:Y:S01]  /*88a0*/  FFMA2 R126, R126.F32x2.HI_LO, UR5.F32, R0.reuse.F32 ;  /* 0x000000057e7e7c49 */ /* 0x100fe20009200000 */
[----:B------:R-:W-:Y:S01]  /*88b0*/  MUFU.EX2 R120, R90 ;  /* 0x0000005a00787308 */ /* 0x000fe20000000800 */
[----:B------:R-:W-:Y:S01]  /*88c0*/  FMNMX R9, R9, -127, !PT ;  /* 0xc2fe000009097809 */ /* 0x000fe20007800000 */
[----:B------:R-:W-:-:S02]  /*88d0*/  FFMA2 R78, R78.F32x2.HI_LO, UR5.F32, R0.F32 ;  /* 0x000000054e4e7c49 */ /* 0x000fc40009200000 */
[--C-:B------:R-:W-:Y:S02]  /*88e0*/  FFMA2 R118, R118.F32x2.HI_LO, UR5.F32, R0.reuse.F32 ;  /* 0x0000000576767c49 */ /* 0x100fe40009200000 */
[--C-:B------:R-:W-:Y:S02]  /*88f0*/  FFMA2 R20, R20.F32x2.HI_LO, UR5.F32, R0.reuse.F32 ;  /* 0x0000000514147c49 */ /* 0x100fe40009200000 */
        /* <DEDUP_REMOVED lines=10> */
[----:B------:R1:W-:Y:S01]  /*89a0*/  MUFU.EX2 R91, R7 ;  /* 0x00000007005b7308 */ /* 0x0003e20000000800 */
        /* <DEDUP_REMOVED lines=10> */
[----:B-1----:R-:W-:-:S02]  /*8a50*/  FFMA2 R6, R82.F32x2.HI_LO, UR5.F32, R0.F32 ;  /* 0x0000000552067c49 */ /* 0x002fc40009200000 */
[----:B------:R-:W-:-:S03]  /*8a60*/  FFMA2 R24, R24.F32x2.HI_LO, UR5.F32, R0.F32 ;  /* 0x0000000518187c49 */ /* 0x000fc60009200000 */
[----:B------:R-:W-:Y:S02]  /*8a70*/  FMNMX R6, R6, -127, !PT ;  /* 0xc2fe000006067809 */ /* 0x000fe40007800000 */
[----:B------:R-:W-:Y:S01]  /*8a80*/  MUFU.EX2 R170, R124 ;  /* 0x0000007c00aa7308 */ /* 0x000fe20000000800 */
[----:B------:R-:W-:-:S07]  /*8a90*/  FMNMX R7, R7, -127, !PT ;  /* 0xc2fe000007077809 */ /* 0x000fce0007800000 */
[----:B------:R-:W-:Y:S08]  /*8aa0*/  MUFU.EX2 R171, R125 ;  /* 0x0000007d00ab7308 */ /* 0x000ff00000000800 */
[----:B------:R-:W-:Y:S08]  /*8ab0*/  MUFU.EX2 R124, R86 ;  /* 0x00000056007c7308 */ /* 0x000ff00000000800 */
[----:B------:R-:W-:Y:S08]  /*8ac0*/  MUFU.EX2 R125, R87 ;  /* 0x00000057007d7308 */ /* 0x000ff00000000800 */
[----:B------:R-:W-:Y:S08]  /*8ad0*/  MUFU.EX2 R114, R94 ;  /* 0x0000005e00727308 */ /* 0x000ff00000000800 */
[----:B------:R-:W-:Y:S08]  /*8ae0*/  MUFU.EX2 R115, R95 ;  /* 0x0000005f00737308 */ /* 0x000ff00000000800 */
[----:B------:R-:W-:Y:S08]  /*8af0*/  MUFU.EX2 R94, R58 ;  /* 0x0000003a005e7308 */ /* 0x000ff00000000800 */
[----:B------:R1:W-:Y:S08]  /*8b00*/  MUFU.EX2 R95, R59 ;  /* 0x0000003b005f7308 */ /* 0x0003f00000000800 */
[----:B------:R-:W-:Y:S08]  /*8b10*/  MUFU.EX2 R86, R10 ;  /* 0x0000000a00567308 */ /* 0x000ff00000000800 */
[----:B------:R3:W-:Y:S01]  /*8b20*/  MUFU.EX2 R87, R11 ;  /* 0x0000000b00577308 */ /* 0x0007e20000000800 */
[----:B-1----:R-:W-:-:S04]  /*8b30*/  FADD2.RM R58, R8.F32x2.HI_LO, 12582912 ;  /* 0x4b400000083a744b */ /* 0x002fc80000204000 */
[----:B------:R-:W-:-:S03]  /*8b40*/  FADD2 R2, R58.F32x2.HI_LO, -12582912 ;  /* 0xcb4000003a02744b */ /* 0x000fc60000200000 */
[----:B------:R-:W-:Y:S01]  /*8b50*/  MUFU.EX2 R182, R100 ;  /* 0x0000006400b67308 */ /* 0x000fe20000000800 */
[----:B------:R-:W-:-:S07]  /*8b60*/  FADD2 R8, R8.F32x2.HI_LO, -R2.F32x2.HI_LO ;  /* 0x800000020808724b */ /* 0x000fce0000000000 */
[----:B------:R-:W-:Y:S01]  /*8b70*/  MUFU.EX2 R183, R101 ;  /* 0x0000006500b77308 */ /* 0x000fe20000000800 */
[----:B---3--:R-:W-:-:S05]  /*8b80*/  FFMA2 R10, R98.F32x2.HI_LO, UR5.F32, R0.F32 ;  /* 0x00000005620a7c49 */ /* 0x008fca0009200000 */
[----:B------:R-:W-:Y:S02]  /*8b90*/  FMNMX R10, R10, -127, !PT ;  /* 0xc2fe00000a0a7809 */ /* 0x000fe40007800000 */
[----:B------:R-:W-:Y:S01]  /*8ba0*/  MUFU.EX2 R174, R106 ;  /* 0x0000006a00ae7308 */ /* 0x000fe20000000800 */
[----:B------:R-:W-:-:S07]  /*8bb0*/  FMNMX R11, R11, -127, !PT ;  /* 0xc2fe00000b0b7809 */ /* 0x000fce0007800000 */
        /* <DEDUP_REMOVED lines=21> */
[----:B------:R1:W-:Y:S01]  /*8d10*/  MUFU.EX2 R82, R16 ;  /* 0x0000001000527308 */ /* 0x0003e20000000800 */
[----:B------:R-:W-:-:S07]  /*8d20*/  FADD2 R10, R10.F32x2.HI_LO, -R2.F32x2.HI_LO ;  /* 0x800000020a0a724b */ /* 0x000fce0000000000 */
[----:B------:R4:W-:Y:S01]  /*8d30*/  MUFU.EX2 R83, R17 ;  /* 0x0000001100537308 */ /* 0x0009e20000000800 */
[--C-:B---3--:R-:W-:Y:S02]  /*8d40*/  FFMA2 R14, R64.F32x2.HI_LO, UR5.F32, R0.reuse.F32 ;  /* 0x00000005400e7c49 */ /* 0x108fe40009200000 */
[----:B------:R-:W-:-:S03]  /*8d50*/  FFMA2 R64, R32.F32x2.HI_LO, UR5.F32, R0.F32 ;  /* 0x0000000520407c49 */ /* 0x000fc60009200000 */
[----:B------:R-:W-:Y:S02]  /*8d60*/  FMNMX R14, R14, -127, !PT ;  /* 0xc2fe00000e0e7809 */ /* 0x000fe40007800000 */
[----:B------:R-:W-:Y:S01]  /*8d70*/  MUFU.EX2 R180, R108 ;  /* 0x0000006c00b47308 */ /* 0x000fe20000000800 */
[----:B-1----:R-:W-:Y:S02]  /*8d80*/  FMNMX R16, R48, -127, !PT ;  /* 0xc2fe000030107809 */ /* 0x002fe40007800000 */
[----:B------:R-:W-:Y:S02]  /*8d90*/  FMNMX R15, R15, -127, !PT ;  /* 0xc2fe00000f0f7809 */ /* 0x000fe40007800000 */
[----:B--2---:R-:W-:-:S03]  /*8da0*/  FSEL R48, R133, 1, !P1 ;  /* 0x3f80000085307808 */ /* 0x004fc60004800000 */
[----:B------:R-:W1:Y:S01]  /*8db0*/  MUFU.EX2 R181, R109 ;  /* 0x0000006d00b57308 */ /* 0x000e620000000800 */
[----:B----4-:R-:W-:-:S07]  /*8dc0*/  FMNMX R17, R49, -127, !PT ;  /* 0xc2fe000031117809 */ /* 0x010fce0007800000 */
[----:B------:R-:W-:Y:S08]  /*8dd0*/  MUFU.EX2 R148, R128 ;  /* 0x0000008000947308 */ /* 0x000ff00000000800 */
[----:B------:R-:W-:Y:S08]  /*8de0*/  MUFU.EX2 R149, R129 ;  /* 0x0000008100957308 */ /* 0x000ff00000000800 */
[----:B------:R-:W-:Y:S08]  /*8df0*/  MUFU.EX2 R108, R42 ;  /* 0x0000002a006c7308 */ /* 0x000ff00000000800 */
[----:B------:R2:W-:Y:S08]  /*8e00*/  MUFU.EX2 R109, R43 ;  /* 0x0000002b006d7308 */ /* 0x0005f00000000800 */
[----:B------:R-:W-:Y:S08]  /*8e10*/  MUFU.EX2 R128, R52 ;  /* 0x0000003400807308 */ /* 0x000ff00000000800 */
[----:B------:R3:W-:Y:S01]  /*8e20*/  MUFU.EX2 R129, R53 ;  /* 0x0000003500817308 */ /* 0x0007e20000000800 */
[----:B--2---:R-:W-:-:S04]  /*8e30*/  FADD2.RM R42, R16.F32x2.HI_LO, 12582912 ;  /* 0x4b400000102a744b */ /* 0x004fc80000204000 */
[----:B------:R-:W-:-:S03]  /*8e40*/  FADD2 R2, R42.F32x2.HI_LO, -12582912 ;  /* 0xcb4000002a02744b */ /* 0x000fc60000200000 */
[----:B------:R2:W-:Y:S01]  /*8e50*/  MUFU.EX2 R80, R18 ;  /* 0x0000001200507308 */ /* 0x0005e20000000800 */
[----:B------:R-:W-:-:S07]  /*8e60*/  FADD2 R16, R16.F32x2.HI_LO, -R2.F32x2.HI_LO ;  /* 0x800000021010724b */ /* 0x000fce0000000000 */
[----:B------:R4:W-:Y:S01]  /*8e70*/  MUFU.EX2 R81, R19 ;  /* 0x0000001300517308 */ /* 0x0009e20000000800 */
[----:B---3--:R-:W-:-:S07]  /*8e80*/  FADD2.RM R52, R12.F32x2.HI_LO, 12582912 ;  /* 0x4b4000000c34744b */ /* 0x008fce0000204000 */
[----:B------:R-:W-:Y:S01]  /*8e90*/  MUFU.EX2 R172, R116 ;  /* 0x0000007400ac7308 */ /* 0x000fe20000000800 */
[----:B--2---:R-:W-:-:S07]  /*8ea0*/  FMNMX R18, R50, -127, !PT ;  /* 0xc2fe000032127809 */ /* 0x004fce0007800000 */
[----:B------:R-:W-:Y:S01]  /*8eb0*/  MUFU.EX2 R173, R117 ;  /* 0x0000007500ad7308 */ /* 0x000fe20000000800 */
        /* <DEDUP_REMOVED lines=9> */
[----:B------:R-:W-:Y:S08]  /*8f50*/  MUFU.EX2 R112, R38 ;  /* 0x0000002600707308 */ /* 0x000ff00000000800 */
[----:B------:R2:W-:Y:S01]  /*8f60*/  MUFU.EX2 R113, R39 ;  /* 0x0000002700717308 */ /* 0x0005e20000000800 */
[----:B---3--:R-:W-:-:S04]  /*8f70*/  FADD2 R4, R52.F32x2.HI_LO, -12582912 ;  /* 0xcb4000003404744b */ /* 0x008fc80000200000 */
[----:B------:R-:W-:-:S03]  /*8f80*/  FADD2 R12, R12.F32x2.HI_LO, -R4.F32x2.HI_LO ;  /* 0x800000040c0c724b */ /* 0x000fc60000000000 */
[----:B------:R-:W-:Y:S08]  /*8f90*/  MUFU.EX2 R150, R126 ;  /* 0x0000007e00967308 */ /* 0x000ff00000000800 */
[----:B------:R-:W-:Y:S01]  /*8fa0*/  MUFU.EX2 R126, R78 ;  /* 0x0000004e007e7308 */ /* 0x000fe20000000800 */
[----:B--2---:R-:W-:-:S04]  /*8fb0*/  FADD2.RM R38, R18.F32x2.HI_LO, 12582912 ;  /* 0x4b4000001226744b */ /* 0x004fc80000204000 */
[----:B------:R-:W-:-:S03]  /*8fc0*/  FADD2 R4, R38.F32x2.HI_LO, -12582912 ;  /* 0xcb4000002604744b */ /* 0x000fc60000200000 */
[----:B------:R2:W-:Y:S01]  /*8fd0*/  MUFU.EX2 R78, R20 ;  /* 0x00000014004e7308 */ /* 0x0005e20000000800 */
[----:B------:R-:W-:-:S07]  /*8fe0*/  FADD2 R18, R18.F32x2.HI_LO, -R4.F32x2.HI_LO ;  /* 0x800000041212724b */ /* 0x000fce0000000000 */
[----:B------:R-:W-:Y:S08]  /*8ff0*/  MUFU.EX2 R160, R118 ;  /* 0x0000007600a07308 */ /* 0x000ff00000000800 */
[----:B------:R-:W-:Y:S01]  /*9000*/  MUFU.EX2 R161, R119 ;  /* 0x0000007700a17308 */ /* 0x000fe20000000800 */
[----:B--2---:R-:W-:-:S04]  /*9010*/  IMAD.MOV.U32 R20, RZ, RZ, 0x3d9df09d ;  /* 0x3d9df09dff147424 */ /* 0x004fc800078e00ff */
[----:B------:R-:W-:-:S03]  /*9020*/  FFMA2 R4, R8.F32x2.HI_LO, R20.F32, 0.22756439447402954102 ;  /* 0x3e6906a408047449 */ /* 0x000fc60001200014 */
[----:B------:R-:W-:Y:S01]  /*9030*/  MUFU.EX2 R118, R60 ;  /* 0x0000003c00767308 */ /* 0x000fe20000000800 */
[----:B------:R-:W-:-:S07]  /*9040*/  FFMA2 R4, R4.F32x2.HI_LO, R8.F32x2.HI_LO, 0.69514614343643188477 ;  /* 0x3f31f51904047449 */ /* 0x000fce0000200008 */
[----:B------:R2:W-:Y:S08]  /*9050*/  MUFU.EX2 R119, R61 ;  /* 0x0000003d00777308 */ /* 0x0005f00000000800 */
[----:B------:R-:W-:Y:S08]  /*9060*/  MUFU.EX2 R176, R104 ;  /* 0x0000006800b07308 */ /* 0x000ff00000000800 */
[----:B------:R-:W-:Y:S01]  /*9070*/  MUFU.EX2 R177, R105 ;  /* 0x0000006900b17308 */ /* 0x000fe20000000800 */
[----:B--2---:R-:W-:-:S02]  /*9080*/  FFMA2 R60, R28.F32x2.HI_LO, UR5.F32, R0.F32 ;  /* 0x000000051c3c7c49 */ /* 0x004fc40009200000 */
[----:B------:R-:W-:Y:S02]  /*9090*/  FADD2 R28, R14.F32x2.HI_LO, -R2.F32x2.HI_LO ;  /* 0x800000020e1c724b */ /* 0x000fe40000000000 */
[----:B------:R-:W-:-:S03]  /*90a0*/  FFMA2 R2, R6.F32x2.HI_LO, R20.F32, 0.22756439447402954102 ;  /* 0x3e6906a406027449 */ /* 0x000fc60001200014 */
[----:B------:R-:W-:Y:S01]  /*90b0*/  MUFU.EX2 R146, R130 ;  /* 0x0000008200927308 */ /* 0x000fe20000000800 */
[----:B------:R-:W-:-:S07]  /*90c0*/  FFMA2 R2, R2.F32x2.HI_LO, R6.F32x2.HI_LO, 0.69514614343643188477 ;  /* 0x3f31f51902027449 */ /* 0x000fce0000200006 */
[----:B------:R-:W-:Y:S08]  /*90d0*/  MUFU.EX2 R147, R131 ;  /* 0x0000008300937308 */ /* 0x000ff00000000800 */
[----:B------:R-:W-:Y:S08]  /*90e0*/  MUFU.EX2 R104, R46 ;  /* 0x0000002e00687308 */ /* 0x000ff00000000800 */
[----:B------:R2:W-:Y:S08]  /*90f0*/  MUFU.EX2 R105, R47 ;  /* 0x0000002f00697308 */ /* 0x0005f00000000800 */
[----:B------:R-:W-:Y:S08]  /*9100*/  MUFU.EX2 R130, R44 ;  /* 0x0000002c00827308 */ /* 0x000ff00000000800 */
[----:B------:R3:W-:Y:S01]  /*9110*/  MUFU.EX2 R131, R45 ;  /* 0x0000002d00837308 */ /* 0x0007e20000000800 */
[----:B--2---:R-:W-:-:S02]  /*9120*/  FFMA2 R46, R2.F32x2.HI_LO, R6.F32x2.HI_LO, 1 ;  /* 0x3f800000022e7449 */ /* 0x004fc40000200006 */
[----:B------:R-:W-:Y:S02]  /*9130*/  FFMA2 R2, R12.F32x2.HI_LO, R20.F32, 0.22756439447402954102 ;  /* 0x3e6906a40c027449 */ /* 0x000fe40001200014 */
[----:B------:R-:W-:Y:S02]  /*9140*/  IMAD R46, R56, 0x800000, R46 ;  /* 0x00800000382e7824 */ /* 0x000fe400078e022e */
[----:B------:R-:W-:Y:S01]  /*9150*/  FFMA2 R6, R2.F32x2.HI_LO, R12.F32x2.HI_LO, 0.69514614343643188477 ;  /* 0x3f31f51902067449 */ /* 0x000fe2000020000c */
[----:B------:R-:W-:Y:S01]  /*9160*/  MUFU.EX2 R168, R110 ;  /* 0x0000006e00a87308 */ /* 0x000fe20000000800 */
[----:B------:R-:W-:-:S07]  /*9170*/  IMAD R47, R57, 0x800000, R47 ;  /* 0x00800000392f7824 */ /* 0x000fce00078e022f */
[----:B------:R-:W2:Y:S01]  /*9180*/  MUFU.EX2 R169, R111 ;  /* 0x0000006f00a97308 */ /* 0x000ea20000000800 */
[----:B---3--:R-:W-:Y:S01]  /*9190*/  FFMA2 R44, R4.F32x2.HI_LO, R8.F32x2.HI_LO, 1 ;  /* 0x3f800000042c7449 */ /* 0x008fe20000200008 */
[----:B-1----:R-:W-:Y:S01]  /*91a0*/  F2FP.BF16.F32.PACK_AB R8, R181, R180 ;  /* 0x000000b4b508723e */ /* 0x002fe200000010ff */
[----:B------:R-:W-:Y:S02]  /*91b0*/  FFMA2 R4, R10.F32x2.HI_LO, R20.F32, 0.22756439447402954102 ;  /* 0x3e6906a40a047449 */ /* 0x000fe40001200014 */
[----:B------:R-:W-:Y:S02]  /*91c0*/  IMAD R44, R58, 0x800000, R44 ;  /* 0x008000003a2c7824 */ /* 0x000fe400078e022c */
[----:B------:R-:W-:Y:S01]  /*91d0*/  FFMA2 R2, R4.F32x2.HI_LO, R10.F32x2.HI_LO, 0.69514614343643188477 ;  /* 0x3f31f51904027449 */ /* 0x000fe2000020000a */
[----:B------:R-:W-:Y:S01]  /*91e0*/  MUFU.EX2 R110, R40 ;  /* 0x00000028006e7308 */ /* 0x000fe20000000800 */
[----:B------:R-:W-:Y:S02]  /*91f0*/  FFMA2 R4, R18.F32x2.HI_LO, R20.F32, 0.22756439447402954102 ;  /* 0x3e6906a412047449 */ /* 0x000fe40001200014 */
[----:B------:R-:W-:-:S05]  /*9200*/  IMAD R45, R59, 0x800000, R45 ;  /* 0x008000003b2d7824 */ /* 0x000fca00078e022d */
[----:B------:R1:W-:Y:S01]  /*9210*/  MUFU.EX2 R111, R41 ;  /* 0x00000029006f7308 */ /* 0x0003e20000000800 */
[----:B--2---:R-:W-:-:S07]  /*9220*/  F2FP.BF16.F32.PACK_AB R9, R169, R168 ;  /* 0x000000a8a909723e */ /* 0x004fce00000010ff */
[----:B------:R-:W-:Y:S08]  /*9230*/  MUFU.EX2 R138, R72 ;  /* 0x00000048008a7308 */ /* 0x000ff00000000800 */
[----:B------:R2:W-:Y:S01]  /*9240*/  MUFU.EX2 R139, R73 ;  /* 0x00000049008b7308 */ /* 0x0005e20000000800 */
[----:B-1----:R-:W-:Y:S01]  /*9250*/  FFMA2 R40, R26.F32x2.HI_LO, UR5.F32, R0.F32 ;  /* 0x000000051a287c49 */ /* 0x002fe20009200000 */
[----:B------:R-:W-:-:S02]  /*9260*/  FMNMX R26, R66, -127, !PT ;  /* 0xc2fe0000421a7809 */ /* 0x000fc40007800000 */
[----:B------:R-:W-:-:S04]  /*9270*/  FMNMX R27, R67, -127, !PT ;  /* 0xc2fe0000431b7809 */ /* 0x000fc80007800000 */
[----:B------:R-:W-:Y:S01]  /*9280*/  MUFU.EX2 R144, R92 ;  /* 0x0000005c00907308 */ /* 0x000fe20000000800 */
[----:B------:R-:W-:-:S04]  /*9290*/  FADD2.RM R32, R26.F32x2.HI_LO, 12582912 ;  /* 0x4b4000001a20744b */ /* 0x000fc80000204000 */
[----:B------:R-:W-:-:S03]  /*92a0*/  FADD2 R14, R32.F32x2.HI_LO, -12582912 ;  /* 0xcb400000200e744b */ /* 0x000fc60000200000 */
[----:B------:R-:W-:Y:S01]  /*92b0*/  MUFU.EX2 R145, R93 ;  /* 0x0000005d00917308 */ /* 0x000fe20000000800 */
[----:B--2---:R-:W-:Y:S02]  /*92c0*/  FFMA2 R72, R34.F32x2.HI_LO, UR5.F32, R0.F32 ;  /* 0x0000000522487c49 */ /* 0x004fe40009200000 */
[----:B------:R-:W-:Y:S01]  /*92d0*/  FFMA2 R34, R2.F32x2.HI_LO, R10.F32x2.HI_LO, 1 ;  /* 0x3f80000002227449 */ /* 0x000fe2000020000a */
[----:B------:R-:W-:Y:S01]  /*92e0*/  F2FP.BF16.F32.PACK_AB R10, R167, R166 ;  /* 0x000000a6a70a723e */ /* 0x000fe200000010ff */
[----:B------:R-:W-:Y:S01]  /*92f0*/  FFMA2 R2, R16.F32x2.HI_LO, R20.F32, 0.22756439447402954102 ;  /* 0x3e6906a410027449 */ /* 0x000fe20001200014 */
[----:B------:R-:W-:Y:S01]  /*9300*/  F2FP.BF16.F32.PACK_AB R11, R165, R164 ;  /* 0x000000a4a50b723e */ /* 0x000fe200000010ff */
[----:B------:R-:W-:Y:S01]  /*9310*/  FADD2 R26, R26.F32x2.HI_LO, -R14.F32x2.HI_LO ;  /* 0x8000000e1a1a724b */ /* 0x000fe20000000000 */
[----:B------:R-:W-:Y:S01]  /*9320*/  MUFU.EX2 R92, R62 ;  /* 0x0000003e005c7308 */ /* 0x000fe20000000800 */
[----:B------:R-:W-:Y:S01]  /*9330*/  FFMA2 R2, R2.F32x2.HI_LO, R16.F32x2.HI_LO, 0.69514614343643188477 ;  /* 0x3f31f51902027449 */ /* 0x000fe20000200010 */
[----:B------:R-:W-:Y:S01]  /*9340*/  F2FP.BF16.F32.PACK_AB R14, R159, R158 ;  /* 0x0000009e9f0e723e */ /* 0x000fe200000010ff */
[----:B------:R-:W-:Y:S01]  /*9350*/  IMAD R50, R54, 0x800000, R34 ;  /* 0x0080000036327824 */ /* 0x000fe200078e0222 */
[----:B------:R-:W-:Y:S01]  /*9360*/  F2FP.BF16.F32.PACK_AB R15, R157, R156 ;  /* 0x0000009c9d0f723e */ /* 0x000fe200000010ff */
[----:B------:R-:W-:Y:S01]  /*9370*/  IMAD R51, R55, 0x800000, R35 ;  /* 0x0080000037337824 */ /* 0x000fe200078e0223 */
[----:B------:R-:W-:-:S02]  /*9380*/  F2FP.BF16.F32.PACK_AB R34, R45, R44 ;  /* 0x0000002c2d22723e */ /* 0x000fc400000010ff */
[----:B------:R1:W-:Y:S01]  /*9390*/  MUFU.EX2 R93, R63 ;  /* 0x0000003f005d7308 */ /* 0x0003e20000000800 */
[----:B------:R-:W-:-:S07]  /*93a0*/  F2FP.BF16.F32.PACK_AB R35, R47, R46 ;  /* 0x0000002e2f23723e */ /* 0x000fce00000010ff */
[----:B------:R-:W2:Y:S08]  /*93b0*/  MUFU.EX2 R151, R127 ;  /* 0x0000007f00977308 */ /* 0x000eb00000000800 */
[----:B------:R-:W-:Y:S01]  /*93c0*/  MUFU.EX2 R162, R68 ;  /* 0x0000004400a27308 */ /* 0x000fe20000000800 */
[----:B-1----:R-:W-:Y:S02]  /*93d0*/  FFMA2 R62, R30.F32x2.HI_LO, UR5.F32, R0.F32 ;  /* 0x000000051e3e7c49 */ /* 0x002fe40009200000 */
[----:B------:R-:W-:-:S02]  /*93e0*/  IMAD.U32 R0, RZ, RZ, UR18 ;  /* 0x00000012ff007e24 */ /* 0x000fc4000f8e00ff */
[----:B------:R-:W-:Y:S01]  /*93f0*/  FFMA2 R30, R2.F32x2.HI_LO, R16.F32x2.HI_LO, 1 ;  /* 0x3f800000021e7449 */ /* 0x000fe20000200010 */
[----:B------:R-:W-:Y:S01]  /*9400*/  F2FP.BF16.F32.PACK_AB R16, R171, R170 ;  /* 0x000000aaab10723e */ /* 0x000fe200000010ff */
[----:B------:R-:W-:Y:S01]  /*9410*/  FFMA2 R2, R4.F32x2.HI_LO, R18.F32x2.HI_LO, 0.69514614343643188477 ;  /* 0x3f31f51904027449 */ /* 0x000fe20000200012 */
[----:B------:R-:W-:Y:S01]  /*9420*/  F2FP.BF16.F32.PACK_AB R4, R183, R182 ;  /* 0x000000b6b704723e */ /* 0x000fe200000010ff */
[----:B------:R-:W-:Y:S01]  /*9430*/  IMAD R56, R42, 0x800000, R30 ;  /* 0x008000002a387824 */ /* 0x000fe200078e021e */
[----:B------:R-:W-:Y:S01]  /*9440*/  LOP3.LUT R0, R0, 0x7f, R195, 0xf8, !PT ;  /* 0x0000007f00007812 */ /* 0x000fe200078ef8c3 */
[----:B------:R-:W-:Y:S01]  /*9450*/  MUFU.EX2 R163, R69 ;  /* 0x0000004500a37308 */ /* 0x000fe20000000800 */
[----:B------:R-:W-:Y:S01]  /*9460*/  F2FP.BF16.F32.PACK_AB R5, R179, R178 ;  /* 0x000000b2b305723e */ /* 0x000fe200000010ff */
[----:B------:R-:W-:Y:S01]  /*9470*/  IMAD R57, R43, 0x800000, R31 ;  /* 0x008000002b397824 */ /* 0x000fe200078e021f */
[----:B------:R-:W-:Y:S02]  /*9480*/  LEA R0, R0, UR13, 0x2 ;  /* 0x0000000d00007c11 */ /* 0x000fe4000f8e10ff */
[----:B--2---:R-:W-:-:S02]  /*9490*/  F2FP.BF16.F32.PACK_AB R17, R151, R150 ;  /* 0x000000969711723e */ /* 0x004fc400000010ff */
[----:B------:R-:W-:Y:S01]  /*94a0*/  F2FP.BF16.F32.PACK_AB R30, R139, R138 ;  /* 0x0000008a8b1e723e */ /* 0x000fe200000010ff */
[----:B------:R-:W-:Y:S01]  /*94b0*/  MUFU.EX2 R140, R70 ;  /* 0x00000046008c7308 */ /* 0x000fe20000000800 */
[----:B------:R1:W-:Y:S01]  /*94c0*/  STS [R0+0x22c], R48 ;  /* 0x00022c3000007388 */ /* 0x0003e20000000800 */
[----:B------:R-:W-:-:S06]  /*94d0*/  F2FP.BF16.F32.PACK_AB R43, R51, R50 ;  /* 0x00000032332b723e */ /* 0x000fcc00000010ff */
[----:B------:R-:W-:Y:S08]  /*94e0*/  MUFU.EX2 R141, R71 ;  /* 0x00000047008d7308 */ /* 0x000ff00000000800 */
[----:B------:R-:W-:Y:S08]  /*94f0*/  MUFU.EX2 R136, R74 ;  /* 0x0000004a00887308 */ /* 0x000ff00000000800 */
[----:B------:R-:W2:Y:S01]  /*9500*/  MUFU.EX2 R137, R75 ;  /* 0x0000004b00897308 */ /* 0x000ea20000000800 */
[----:B-1----:R-:W-:-:S07]  /*9510*/  IMAD.U32 R0, RZ, RZ, UR14 ;  /* 0x0000000eff007e24 */ /* 0x002fce000f8e00ff */
[----:B------:R-:W-:Y:S08]  /*9520*/  MUFU.EX2 R154, R76 ;  /* 0x0000004c009a7308 */ /* 0x000ff00000000800 */
[----:B------:R-:W1:Y:S01]  /*9530*/  MUFU.EX2 R155, R77 ;  /* 0x0000004d009b7308 */ /* 0x000e620000000800 */
[----:B--2---:R-:W-:-:S07]  /*9540*/  F2FP.BF16.F32.PACK_AB R31, R137, R136 ;  /* 0x00000088891f723e */ /* 0x004fce00000010ff */
[----:B------:R-:W2:Y:S08]  /*9550*/  MUFU.EX2 R127, R79 ;  /* 0x0000004f007f7308 */ /* 0x000eb00000000800 */
[----:B------:R-:W-:Y:S08]  /*9560*/  MUFU.EX2 R74, R24 ;  /* 0x00000018004a7308 */ /* 0x000ff00000000800 */
[----:B------:R3:W-:Y:S08]  /*9570*/  MUFU.EX2 R75, R25 ;  /* 0x00000019004b7308 */ /* 0x0007f00000000800 */
[----:B------:R4:W5:Y:S08]  /*9580*/  MUFU.EX2 R79, R21 ;  /* 0x00000015004f7308 */ /* 0x0009700000000800 */
[----:B------:R-:W-:Y:S01]  /*9590*/  MUFU.EX2 R76, R22 ;  /* 0x00000016004c7308 */ /* 0x000fe20000000800 */
[----:B---3--:R-:W-:Y:S01]  /*95a0*/  FFMA2 R24, R2.F32x2.HI_LO, R18.F32x2.HI_LO, 1 ;  /* 0x3f80000002187449 */ /* 0x008fe20000200012 */
[----:B------:R-:W-:Y:S01]  /*95b0*/  F2FP.BF16.F32.PACK_AB R18, R149, R148 ;  /* 0x000000949512723e */ /* 0x000fe200000010ff */
[----:B------:R-:W-:Y:S01]  /*95c0*/  FFMA2 R2, R28.F32x2.HI_LO, R20.F32, 0.22756439447402954102 ;  /* 0x3e6906a41c027449 */ /* 0x000fe20001200014 */
[----:B------:R-:W-:Y:S01]  /*95d0*/  F2FP.BF16.F32.PACK_AB R19, R147, R146 ;  /* 0x000000929313723e */ /* 0x000fe200000010ff */
[----:B------:R-:W-:Y:S01]  /*95e0*/  IMAD R54, R38, 0x800000, R24 ;  /* 0x0080000026367824 */ /* 0x000fe200078e0218 */
[----:B------:R-:W-:Y:S01]  /*95f0*/  F2FP.BF16.F32.PACK_AB R38, R123, R122 ;  /* 0x0000007a7b26723e */ /* 0x000fe200000010ff */
[----:B------:R-:W-:Y:S01]  /*9600*/  IMAD R55, R39, 0x800000, R25 ;  /* 0x0080000027377824 */ /* 0x000fe200078e0219 */
[----:B------:R3:W1:Y:S01]  /*9610*/  MUFU.EX2 R77, R23 ;  /* 0x00000017004d7308 */ /* 0x0006620000000800 */
[----:B----4-:R-:W-:Y:S01]  /*9620*/  FFMA2 R20, R26.F32x2.HI_LO, R20.F32, 0.22756439447402954102 ;  /* 0x3e6906a41a147449 */ /* 0x010fe20001200014 */
[----:B------:R-:W-:-:S02]  /*9630*/  F2FP.BF16.F32.PACK_AB R39, R121, R120 ;  /* 0x000000787927723e */ /* 0x000fc400000010ff */
[----:B------:R-:W-:Y:S02]  /*9640*/  F2FP.BF16.F32.PACK_AB R24, R119, R118 ;  /* 0x000000767718723e */ /* 0x000fe400000010ff */
[----:B------:R-:W-:Y:S02]  /*9650*/  F2FP.BF16.F32.PACK_AB R25, R93, R92 ;  /* 0x0000005c5d19723e */ /* 0x000fe400000010ff */
[----:B------:R-:W-:Y:S08]  /*9660*/  MUFU.EX2 R70, R40 ;  /* 0x0000002800467308 */ /* 0x000ff00000000800 */
[----:B------:R4:W4:Y:S01]  /*9670*/  MUFU.EX2 R71, R41 ;  /* 0x0000002900477308 */ /* 0x0009220000000800 */
[----:B---3--:R-:W-:-:S02]  /*9680*/  FFMA2 R22, R2.F32x2.HI_LO, R28.F32x2.HI_LO, 0.69514614343643188477 ;  /* 0x3f31f51902167449 */ /* 0x008fc4000020001c */
[----:B------:R-:W-:Y:S02]  /*9690*/  FFMA2 R2, R20.F32x2.HI_LO, R26.F32x2.HI_LO, 0.69514614343643188477 ;  /* 0x3f31f51914027449 */ /* 0x000fe4000020001a */
[----:B------:R-:W-:Y:S01]  /*96a0*/  FFMA2 R20, R22.F32x2.HI_LO, R28.F32x2.HI_LO, 1 ;  /* 0x3f80000016147449 */ /* 0x000fe2000020001c */
[----:B------:R-:W-:Y:S01]  /*96b0*/  F2FP.BF16.F32.PACK_AB R28, R163, R162 ;  /* 0x000000a2a31c723e */ /* 0x000fe200000010ff */
[----:B------:R-:W-:Y:S01]  /*96c0*/  FFMA2 R2, R2.F32x2.HI_LO, R26.F32x2.HI_LO, 1 ;  /* 0x3f80000002027449 */ /* 0x000fe2000020001a */
[----:B------:R-:W-:Y:S01]  /*96d0*/  MUFU.EX2 R66, R62 ;  /* 0x0000003e00427308 */ /* 0x000fe20000000800 */
[----:B------:R-:W-:Y:S02]  /*96e0*/  F2FP.BF16.F32.PACK_AB R29, R141, R140 ;  /* 0x0000008c8d1d723e */ /* 0x000fe400000010ff */
[----:B------:R-:W-:Y:S01]  /*96f0*/  IMAD R58, R32, 0x800000, R2 ;  /* 0x00800000203a7824 */ /* 0x000fe200078e0202 */
[----:B-1----:R-:W-:Y:S01]  /*9700*/  F2FP.BF16.F32.PACK_AB R32, R155, R154 ;  /* 0x0000009a9b20723e */ /* 0x002fe200000010ff */
[----:B------:R-:W-:Y:S01]  /*9710*/  IMAD R59, R33, 0x800000, R3 ;  /* 0x00800000213b7824 */ /* 0x000fe200078e0203 */
[----:B--2---:R-:W-:Y:S01]  /*9720*/  F2FP.BF16.F32.PACK_AB R33, R127, R126 ;  /* 0x0000007e7f21723e */ /* 0x004fe200000010ff */
[----:B------:R-:W-:Y:S01]  /*9730*/  IMAD.MOV.U32 R2, RZ, RZ, 0x1 ;  /* 0x00000001ff027424 */ /* 0x000fe200078e00ff */
[----:B------:R-:W-:Y:S01]  /*9740*/  MUFU.EX2 R67, R63 ;  /* 0x0000003f00437308 */ /* 0x000fe20000000800 */
[----:B----4-:R-:W-:Y:S01]  /*9750*/  FFMA2 R40, R6.F32x2.HI_LO, R12.F32x2.HI_LO, 1 ;  /* 0x3f80000006287449 */ /* 0x010fe2000020000c */
[----:B------:R-:W-:-:S02]  /*9760*/  F2FP.BF16.F32.PACK_AB R6, R177, R176 ;  /* 0x000000b0b106723e */ /* 0x000fc400000010ff */
[----:B------:R-:W-:Y:S01]  /*9770*/  F2FP.BF16.F32.PACK_AB R7, R175, R174 ;  /* 0x000000aeaf07723e */ /* 0x000fe200000010ff */
[----:B------:R-:W-:Y:S01]  /*9780*/  IMAD R52, R52, 0x800000, R40 ;  /* 0x0080000034347824 */ /* 0x000fe200078e0228 */
[----:B------:R-:W-:Y:S01]  /*9790*/  F2FP.BF16.F32.PACK_AB R12, R173, R172 ;  /* 0x000000acad0c723e */ /* 0x000fe200000010ff */
[----:B------:R-:W-:Y:S01]  /*97a0*/  IMAD R53, R53, 0x800000, R41 ;  /* 0x0080000035357824 */ /* 0x000fe200078e0229 */
[----:B------:R-:W-:Y:S01]  /*97b0*/  F2FP.BF16.F32.PACK_AB R13, R161, R160 ;  /* 0x000000a0a10d723e */ /* 0x000fe200000010ff */
[----:B------:R1:W-:Y:S06]  /*97c0*/  BAR.ARV R0, 0x40 ;  /* 0x000100000000751d */ /* 0x0003ec0000002000 */
[----:B------:R2:W-:Y:S01]  /*97d0*/  MUFU.EX2 R68, R60 ;  /* 0x0000003c00447308 */ /* 0x0005e20000000800 */
[----:B------:R-:W-:Y:S01]  /*97e0*/  F2FP.BF16.F32.PACK_AB R40, R145, R144 ;  /* 0x000000909128723e */ /* 0x000fe200000010ff */
[----:B------:R3:W-:Y:S01]  /*97f0*/  STTM.x16 tmem[UR4], R4 ;  /* 0x00000004000079ed */ /* 0x0007e20008240004 */
[----:B------:R-:W-:-:S02]  /*9800*/  R2UR UR4, R185 ;  /* 0x00000000b90472ca */ /* 0x000fc400000e0000 */
[----:B------:R-:W-:Y:S02]  /*9810*/  F2FP.BF16.F32.PACK_AB R41, R115, R114 ;  /* 0x000000727329723e */ /* 0x000fe400000010ff */
[----:B------:R-:W-:Y:S01]  /*9820*/  F2FP.BF16.F32.PACK_AB R42, R53, R52 ;  /* 0x00000034352a723e */ /* 0x000fe200000010ff */
[----:B------:R4:W1:Y:S01]  /*9830*/  MUFU.EX2 R69, R61 ;  /* 0x0000003d00457308 */ /* 0x0008620000000800 */
[----:B------:R-:W-:Y:S02]  /*9840*/  F2FP.BF16.F32.PACK_AB R22, R101, R100 ;  /* 0x000000646516723e */ /* 0x000fe400000010ff */
[----:B------:R-:W-:Y:S02]  /*9850*/  F2FP.BF16.F32.PACK_AB R23, R95, R94 ;  /* 0x0000005e5f17723e */ /* 0x000fe400000010ff */
[----:B------:R-:W-:-:S03]  /*9860*/  F2FP.BF16.F32.PACK_AB R27, R59, R58 ;  /* 0x0000003a3b1b723e */ /* 0x000fc600000010ff */
[----:B------:R-:W-:Y:S01]  /*9870*/  MUFU.EX2 R64, R64 ;  /* 0x0000004000407308 */ /* 0x000fe20000000800 */
[----:B--2---:R-:W-:Y:S01]  /*9880*/  IMAD R60, R36, 0x800000, R20 ;  /* 0x00800000243c7824 */ /* 0x004fe200078e0214 */
[----:B------:R-:W-:Y:S02]  /*9890*/  F2FP.BF16.F32.PACK_AB R36, R153, R152 ;  /* 0x000000989924723e */ /* 0x000fe400000010ff */
[----:B------:R-:W-:-:S04]  /*98a0*/  F2FP.BF16.F32.PACK_AB R20, R129, R128 ;  /* 0x000000808114723e */ /* 0x000fc800000010ff */
[----:B------:R-:W2:Y:S01]  /*98b0*/  MUFU.EX2 R65, R65 ;  /* 0x0000004100417308 */ /* 0x000ea20000000800 */
[----:B----4-:R-:W-:Y:S01]  /*98c0*/  IMAD R61, R37, 0x800000, R21 ;  /* 0x00800000253d7824 */ /* 0x010fe200078e0215 */
[----:B------:R-:W-:Y:S02]  /*98d0*/  F2FP.BF16.F32.PACK_AB R37, R125, R124 ;  /* 0x0000007c7d25723e */ /* 0x000fe400000010ff */
[----:B------:R-:W-:Y:S02]  /*98e0*/  F2FP.BF16.F32.PACK_AB R21, R103, R102 ;  /* 0x000000666715723e */ /* 0x000fe400000010ff */
[----:B------:R-:W-:Y:S01]  /*98f0*/  STTM.x16 tmem[UR6], R28 ;  /* 0x0000001c000079ed */ /* 0x000fe20008240006 */
[----:B------:R-:W-:Y:S01]  /*9900*/  R2UR UR6, R187 ;  /* 0x00000000bb0672ca */ /* 0x000fe200000e0000 */
[----:B------:R-:W-:Y:S01]  /*9910*/  MUFU.EX2 R62, R72 ;  /* 0x00000048003e7308 */ /* 0x000fe20000000800 */
[----:B------:R-:W-:-:S07]  /*9920*/  F2FP.BF16.F32.PACK_AB R26, R61, R60 ;  /* 0x0000003c3d1a723e */ /* 0x000fce00000010ff */
[----:B------:R-:W4:Y:S01]  /*9930*/  MUFU.EX2 R63, R73 ;  /* 0x00000049003f7308 */ /* 0x000f220000000800 */
[----:B---3--:R-:W-:Y:S02]  /*9940*/  F2FP.BF16.F32.PACK_AB R12, R143, R142 ;  /* 0x0000008e8f0c723e */ /* 0x008fe400000010ff */
        /* <DEDUP_REMOVED lines=9> */
[----:B------:R-:W-:Y:S01]  /*99e0*/  USHF.L.U32 UR4, UR9, 0x1f, URZ ;  /* 0x0000001f09047899 */ /* 0x000fe200080006ff */
[----:B------:R-:W-:Y:S01]  /*99f0*/  F2FP.BF16.F32.PACK_AB R5, R91, R90 ;  /* 0x0000005a5b05723e */ /* 0x000fe200000010ff */
[----:B------:R-:W3:Y:S01]  /*9a00*/  FENCE.VIEW.ASYNC.T ;  /* 0x00000000000073c6 */ /* 0x000ee20000000200 */
[----:B------:R-:W-:Y:S01]  /*9a10*/  F2FP.BF16.F32.PACK_AB R6, R89, R88 ;  /* 0x000000585906723e */ /* 0x000fe200000010ff */
[----:B---3--:R3:W-:Y:S01]  /*9a20*/  SYNCS.ARRIVE.TRANS64.RED.ART0 RZ, [UR17], R2 ;  /* 0x00000002ffff79a7 */ /* 0x0087e20008500411 */
[----:B------:R-:W-:Y:S01]  /*9a30*/  F2FP.BF16.F32.PACK_AB R7, R87, R86 ;  /* 0x000000565707723e */ /* 0x000fe200000010ff */
[----:B-1----:R-:W-:Y:S01]  /*9a40*/  IMAD.U32 R0, RZ, RZ, UR4 ;  /* 0x00000004ff007e24 */ /* 0x002fe2000f8e00ff */
[----:B------:R-:W-:-:S02]  /*9a50*/  F2FP.BF16.F32.PACK_AB R8, R107, R106 ;  /* 0x0000006a6b08723e */ /* 0x000fc400000010ff */
[----:B------:R-:W-:Y:S02]  /*9a60*/  F2FP.BF16.F32.PACK_AB R9, R85, R84 ;  /* 0x000000545509723e */ /* 0x000fe400000010ff */
[----:B------:R-:W-:Y:S02]  /*9a70*/  F2FP.BF16.F32.PACK_AB R10, R83, R82 ;  /* 0x00000052530a723e */ /* 0x000fe400000010ff */
[----:B------:R-:W-:Y:S02]  /*9a80*/  F2FP.BF16.F32.PACK_AB R11, R81, R80 ;  /* 0x00000050510b723e */ /* 0x000fe400000010ff */
[----:B-----5:R-:W-:Y:S02]  /*9a90*/  F2FP.BF16.F32.PACK_AB R12, R79, R78 ;  /* 0x0000004e4f0c723e */ /* 0x020fe400000010ff */
[----:B------:R-:W-:Y:S02]  /*9aa0*/  F2FP.BF16.F32.PACK_AB R13, R77, R76 ;  /* 0x0000004c4d0d723e */ /* 0x000fe400000010ff */
[----:B------:R-:W-:-:S02]  /*9ab0*/  F2FP.BF16.F32.PACK_AB R14, R75, R74 ;  /* 0x0000004a4b0e723e */ /* 0x000fc400000010ff */
[----:B------:R-:W-:Y:S02]  /*9ac0*/  F2FP.BF16.F32.PACK_AB R15, R71, R70 ;  /* 0x00000046470f723e */ /* 0x000fe400000010ff */
[----:B------:R-:W-:Y:S02]  /*9ad0*/  F2FP.BF16.F32.PACK_AB R16, R69, R68 ;  /* 0x000000444510723e */ /* 0x000fe400000010ff */
[----:B------:R-:W-:Y:S02]  /*9ae0*/  F2FP.BF16.F32.PACK_AB R17, R67, R66 ;  /* 0x000000424311723e */ /* 0x000fe400000010ff */
[----:B--2---:R-:W-:Y:S02]  /*9af0*/  F2FP.BF16.F32.PACK_AB R18, R65, R64 ;  /* 0x000000404112723e */ /* 0x004fe400000010ff */
[----:B----4-:R-:W-:-:S04]  /*9b00*/  F2FP.BF16.F32.PACK_AB R19, R63, R62 ;  /* 0x0000003e3f13723e */ /* 0x010fc800000010ff */
[----:B------:R3:W-:Y:S01]  /*9b10*/  STTM.x16 tmem[UR6], R4 ;  /* 0x00000004000079ed */ /* 0x0007e20008240006 */
[----:B------:R-:W1:Y:S02]  /*9b20*/  FENCE.VIEW.ASYNC.T ;  /* 0x00000000000073c6 */ /* 0x000e640000000200 */
[----:B-1----:R-:W-:Y:S01]  /*9b30*/  NOP ;  /* 0x0000000000007918 */ /* 0x002fe20000000000 */
[----:B------:R3:W-:Y:S01]  /*9b40*/  @P0 SYNCS.ARRIVE.TRANS64.RED.ART0 RZ, [UR16], R2 ;  /* 0x00000002ffff09a7 */ /* 0x0007e20008500410 */
[----:B------:R-:W1:Y:S02]  /*9b50*/  SYNCS.PHASECHK.TRANS64.TRYWAIT P0, [UR7+0x1d0], R0 ;  /* 0x0001d000ff0075a7 */ /* 0x000e640008001107 */
[----:B-1-3--:R-:W-:Y:S05]  /*9b60*/  @!P0 BRA `(.L_x_80) ;  /* 0x0000003800588947 */ /* 0x00afea0003800000 */
.L_x_164:
[----:B------:R-:W-:Y:S01]  /*9b70*/  MOV R5, UR20 ;  /* 0x0000001400057c02 */ /* 0x000fe20008000f00 */
[----:B------:R-:W-:Y:S01]  /*9b80*/  FMUL R4, R48, R184 ;  /* 0x000000b830047220 */ /* 0x000fe20000400000 */
[----:B-1----:R-:W-:Y:S01]  /*9b90*/  FADD2 R2, R178.F32x2.HI_LO, R168.F32x2.HI_LO ;  /* 0x000000a8b202724b */ /* 0x002fe20000000000 */
[----:B------:R-:W-:Y:S01]  /*9ba0*/  UIADD3 UR11, UPT, UPT, UR11, 0x1, URZ ;  /* 0x000000010b0b7890 */ /* 0x000fe2000fffe0ff */
[----:B------:R-:W-:Y:S01]  /*9bb0*/  FADD2 R6, R176.F32x2.HI_LO, R166.F32x2.HI_LO ;  /* 0x000000a6b006724b */ /* 0x000fe20000000000 */
[----:B------:R-:W-:Y:S01]  /*9bc0*/  ULOP3.LUT UR9, UR9, 0x1, URZ, 0x3c, !UPT ;  /* 0x0000000109097892 */ /* 0x000fe2000f8e3cff */
[----:B------:R-:W-:Y:S01]  /*9bd0*/  FADD2 R4, R4.F32x2.HI_LO, R182.F32x2.HI_LO ;  /* 0x000000b60404724b */ /* 0x000fe20000000000 */
[----:B------:R-:W-:Y:S01]  /*9be0*/  UISETP.NE.AND UP0, UPT, UR11, UR15, UPT ;  /* 0x0000000f0b00728c */ /* 0x000fe2000bf05270 */
[----:B------:R-:W-:Y:S01]  /*9bf0*/  FADD2 R8, R174.F32x2.HI_LO, R164.F32x2.HI_LO ;  /* 0x000000a4ae08724b */ /* 0x000fe20000000000 */
[----:B------:R-:W-:Y:S01]  /*9c00*/  ULOP3.LUT UR10, UR10, 0x1, URZ, 0x3c, !UPT ;  /* 0x000000010a0a7892 */ /* 0x000fe2000f8e3cff */
        /* <DEDUP_REMOVED lines=58> */
[----:B------:R-:W-:-:S04]  /*9fb0*/  FADD2 R4, R4.F32x2.HI_LO, R8.F32x2.HI_LO ;  /* 0x000000080404724b */ /* 0x000fc80000000000 */
[----:B------:R-:W-:-:S04]  /*9fc0*/  FADD2 R2, R4.F32x2.HI_LO, R2.F32x2.HI_LO ;  /* 0x000000020402724b */ /* 0x000fc80000000000 */
[----:B------:R-:W-:Y:S01]  /*9fd0*/  FADD R184, R2, R3 ;  /* 0x0000000302b87221 */ /* 0x000fe20000000000 */
[----:B------:R-:W-:Y:S06]  /*9fe0*/  BRA.U UP0, `(.L_x_81) ;  /* 0xffffffe1000c7547 */ /* 0x000fec000b83ffff */
.L_x_78:
[----:B------:R-:W2:Y:S01]  /*9ff0*/  S2R R2, SR_TID.X ;  /* 0x0000000000027919 */ /* 0x000ea20000002100 */
[----:B------:R-:W-:Y:S01]  /*a000*/  UPLOP3.LUT UP3, UPT, UPT, UPT, UP1, 0x80, 0x8 ;  /* 0x000000000008789c */ /* 0x000fe20003f6f010 */
[----:B------:R-:W3:Y:S03]  /*a010*/  LDCU UR5, c[0x0][0x624] ;  /* 0x0000c480ff0577ac */ /* 0x000ee60008000800 */
[----:B------:R-:W-:Y:S02]  /*a020*/  USEL UR4, URZ, 0x80, !UP3 ;  /* 0x00000080ff047887 */ /* 0x000fe4000d800000 */
[----:B------:R-:W-:-:S04]  /*a030*/  UIADD3 UR21, UPT, UPT, UR24, UR21, URZ ;  /* 0x0000001518157290 */ /* 0x000fc8000fffe0ff */
[----:B------:R-:W-:Y:S01]  /*a040*/  IMAD.U32 R0, RZ, RZ, UR4 ;  /* 0x00000004ff007e24 */ /* 0x000fe2000f8e00ff */
[----:B------:R-:W-:Y:S01]  /*a050*/  UMOV UR4, UR22 ;  /* 0x0000001600047c82 */ /* 0x000fe20008000000 */
[----:B---3--:R-:W-:-:S03]  /*a060*/  UISETP.GE.AND UP0, UPT, UR21, UR5, UPT ;  /* 0x000000051500728c */ /* 0x008fc6000bf06270 */
[----:B--2---:R-:W-:-:S04]  /*a070*/  LOP3.LUT R0, R0, 0x7f, R2, 0xf8, !PT ;  /* 0x0000007f00007812 */ /* 0x004fc800078ef802 */
[----:B------:R-:W-:-:S05]  /*a080*/  LEA R0, R0, UR4, 0x2 ;  /* 0x0000000400007c11 */ /* 0x000fca000f8e10ff */
[----:B------:R-:W-:Y:S04]  /*a090*/  STS [R0+0x22c], R184 ;  /* 0x00022cb800007388 */ /* 0x000fe80000000800 */
[----:B------:R2:W-:Y:S02]  /*a0a0*/  STS [R0+0x62c], R135 ;  /* 0x00062c8700007388 */ /* 0x0005e40000000800 */
[----:B--2---:R-:W-:-:S05]  /*a0b0*/  IMAD.U32 R0, RZ, RZ, UR14 ;  /* 0x0000000eff007e24 */ /* 0x004fca000f8e00ff */
[----:B------:R2:W-:Y:S06]  /*a0c0*/  BAR.ARV R0, 0x40 ;  /* 0x000100000000751d */ /* 0x0005ec0000002000 */
[----:B------:R-:W-:Y:S05]  /*a0d0*/  BRA.U !UP0, `(.L_x_82) ;  /* 0xffffffb908387547 */ /* 0x000fea000b83ffff */
.L_x_74:
[----:B------:R-:W-:Y:S02]  /*a0e0*/  USHF.L.U32 UR9, UR9, 0x1f, URZ ;  /* 0x0000001f09097899 */ /* 0x000fe400080006ff */
[----:B------:R-:W-:-:S04]  /*a0f0*/  @!UP3 UIADD3 UR12, UPT, UPT, UR4, URZ, URZ ;  /* 0x000000ff040cb290 */ /* 0x000fc8000fffe0ff */
[----:B--2---:R-:W-:-:S05]  /*a100*/  MOV R0, UR9 ;  /* 0x0000000900007c02 */ /* 0x004fca0008000f00 */
[----:B------:R-:W2:Y:S02]  /*a110*/  SYNCS.PHASECHK.TRANS64.TRYWAIT P0, [UR12+0x1d0], R0 ;  /* 0x0001d000ff0075a7 */ /* 0x000ea4000800110c */
[----:B--2---:R-:W-:Y:S05]  /*a120*/  @!P0 BRA `(.L_x_83) ;  /* 0x0000003400088947 */ /* 0x004fea0003800000 */
.L_x_166:
[----:B------:R-:W-:Y:S06]  /*a130*/  BAR.ARV 0x2, 0x1a0 ;  /* 0x0086800000007b1d */ /* 0x000fec0000002000 */
[----:B------:R-:W-:Y:S05]  /*a140*/  BRA `(.L_x_84) ;  /* 0x0000000000447947 */ /* 0x000fea0003800000 */
.L_x_72:
[----:B------:R-:W1:Y:S02]  /*a150*/  S2R R0, SR_TID.X ;  /* 0x0000000000007919 */ /* 0x000e640000002100 */
[----:B-1----:R-:W-:-:S04]  /*a160*/  SHF.R.U32.HI R0, RZ, 0x5, R0 ;  /* 0x00000005ff007819 */ /* 0x002fc80000011600 */
[----:B------:R-:W-:-:S13]  /*a170*/  R2UR UR4, R0 ;  /* 0x00000000000472ca */ /* 0x000fda00000e0000 */
[----:B------:R-:W-:-:S09]  /*a180*/  UISETP.NE.AND UP0, UPT, UR4, 0xc, UPT ;  /* 0x0000000c0400788c */ /* 0x000fd2000bf05270 */
[----:B------:R-:W-:Y:S05]  /*a190*/  BRA.U UP0, `(.L_x_85) ;  /* 0x00000001002c7547 */ /* 0x000fea000b800000 */
[----:B------:R-:W1:Y:S01]  /*a1a0*/  S2UR UR6, SR_CgaCtaId ;  /* 0x00000000000679c3 */ /* 0x000e620000008800 */
[----:B------:R-:W-:Y:S01]  /*a1b0*/  UMOV UR4, 0x400 ;  /* 0x0000040000047882 */ /* 0x000fe20000000000 */
[----:B------:R-:W-:Y:S01]  /*a1c0*/  UMOV UR5, 0x20 ;  /* 0x0000002000057882 */ /* 0x000fe20000000000 */
[----:B------:R-:W-:Y:S01]  /*a1d0*/  ELECT P0, URZ, PT ;  /* 0x0000000000ff782f */ /* 0x000fe20003800000 */
[----:B-1----:R-:W-:Y:S02]  /*a1e0*/  ULEA UR6, UR6, UR4, 0x18 ;  /* 0x0000000406067291 */ /* 0x002fe4000f8ec0ff */
[----:B------:R-:W-:-:S04]  /*a1f0*/  UIADD3 UR4, UPT, UPT, -UR5, 0x100000, URZ ;  /* 0x0010000005047890 */ /* 0x000fc8000fffe1ff */
[----:B------:R-:W-:Y:S02]  /*a200*/  USHF.L.U32 UR5, UR4, 0xb, URZ ;  /* 0x0000000b04057899 */ /* 0x000fe400080006ff */
[----:B------:R-:W-:Y:S01]  /*a210*/  USHF.L.U32 UR4, UR4, 0x1, URZ ;  /* 0x0000000104047899 */ /* 0x000fe200080006ff */
[----:B------:R-:W1:Y:S11]  /*a220*/  FENCE.VIEW.ASYNC.S ;  /* 0x00000000000073c6 */ /* 0x000e760000000000 */
[----:B-1----:R1:W3:Y:S01]  /*a230*/  SYNCS.EXCH.64 URZ, [UR6+0x220], UR4 ;  /* 0x0002200406ff75b2 */ /* 0x0022e20008000100 */
[----:B------:R-:W-:Y:S01]  /*a240*/  NOP ;  /* 0x0000000000007918 */ /* 0x000fe20000000000 */
.L_x_85:
[----:B------:R-:W-:Y:S01]  /*a250*/  NOP ;  /* 0x0000000000007918 */ /* 0x000fe20000000000 */
.L_x_84:
[----:B------:R-:W5:Y:S02]  /*a260*/  S2R R5, SR_TID.X ;  /* 0x0000000000057919 */ /* 0x000f640000002100 */
[----:B-----5:R-:W-:-:S04]  /*a270*/  SHF.R.U32.HI R5, RZ, 0x5, R5 ;  /* 0x00000005ff057819 */ /* 0x020fc80000011605 */
[----:B-1----:R-:W-:-:S13]  /*a280*/  R2UR UR5, R5 ;  /* 0x00000000050572ca */ /* 0x002fda00000e0000 */
[----:B------:R-:W-:Y:S02]  /*a290*/  UISETP.NE.AND UP0, UPT, UR5, 0xc, UPT ;  /* 0x0000000c0500788c */ /* 0x000fe4000bf05270 */
[----:B------:R-:W-:-:S04]  /*a2a0*/  ULOP3.LUT UR4, UR5, 0xfffffffc, URZ, 0xc0, !UPT ;  /* 0xfffffffc05047892 */ /* 0x000fc8000f8ec0ff */
[----:B------:R-:W-:-:S03]  /*a2b0*/  UISETP.NE.AND UP1, UPT, UR4, 0x8, UPT ;  /* 0x000000080400788c */ /* 0x000fc6000bf25270 */
[----:B------:R-:W-:Y:S08]  /*a2c0*/  BRA.U UP0, `(.L_x_86) ;  /* 0x00000001002c7547 */ /* 0x000ff0000b800000 */
        /* <DEDUP_REMOVED lines=9> */
[----:B-1----:R1:W4:Y:S01]  /*a360*/  SYNCS.EXCH.64 URZ, [UR6+0x220], UR4 ;  /* 0x0002200406ff75b2 */ /* 0x0023220008000100 */
[----:B------:R-:W-:Y:S01]  /*a370*/  NOP ;  /* 0x0000000000007918 */ /* 0x000fe20000000000 */
.L_x_86:
[----:B------:R-:W-:Y:S01]  /*a380*/  NOP ;  /* 0x0000000000007918 */ /* 0x000fe20000000000 */
[----:B------:R-:W-:Y:S05]  /*a390*/  BRA.U UP1, `(.L_x_87) ;  /* 0x0000001d01e07547 */ /* 0x000fea000b800000 */
[----:B------:R-:W-:-:S08]  /*a3a0*/  NOP ;  /* 0x0000000000007918 */ /* 0x000fd00000000000 */
[----:B------:R-:W5:-:S00]  /*a3b0*/  USETMAXREG.DEALLOC.CTAPOOL 0x40 ;  /* 0x00000040000079c8 */ /* 0x000f4000080e0500 */
[----:B-----5:R-:W5:Y:S06]  /*a3c0*/  LDL.LU R0, [R1+0x4] ;  /* 0x0000040001007983 */ /* 0x020f6c0000300800 */
[----:B------:R-:W1:Y:S02]  /*a3d0*/  S2UR UR7, SR_CgaCtaId ;  /* 0x00000000000779c3 */ /* 0x000e640000008800 */
[----:B-1----:R-:W1:Y:S01]  /*a3e0*/  LDCU UR5, c[0x0][0x610] ;  /* 0x0000c200ff0577ac */ /* 0x002e620008000800 */
[----:B----4-:R-:W4:Y:S01]  /*a3f0*/  LDL R6, [R1] ;  /* 0x0000000001067983 */ /* 0x010f220000100800 */
[----:B------:R-:W-:Y:S01]  /*a400*/  IMAD.MOV.U32 R2, RZ, RZ, 0x1 ;  /* 0x00000001ff027424 */ /* 0x000fe200078e00ff */
[----:B------:R-:W-:Y:S01]  /*a410*/  UMOV UR4, 0x400 ;  /* 0x0000040000047882 */ /* 0x000fe20000000000 */
[----:B------:R-:W3:Y:S01]  /*a420*/  LDCU.U8 UR15, c[0x0][0x614] ;  /* 0x0000c280ff0f77ac */ /* 0x000ee20008000000 */
[----:B------:R-:W2:Y:S01]  /*a430*/  S2R R4, SR_TID.X ;  /* 0x0000000000047919 */ /* 0x000ea20000002100 */
[----:B------:R-:W1:Y:S01]  /*a440*/  LDCU UR9, c[0x0][0x38c] ;  /* 0x00007180ff0977ac */ /* 0x000e620008000800 */
[----:B------:R-:W1:Y:S01]  /*a450*/  LDCU UR13, c[0x0][0x61c] ;  /* 0x0000c380ff0d77ac */ /* 0x000e620008000800 */
[----:B------:R-:W1:Y:S01]  /*a460*/  LDCU UR6, c[0x0][0x624] ;  /* 0x0000c480ff0677ac */ /* 0x000e620008000800 */
[----:B------:R-:W-:Y:S01]  /*a470*/  UMOV UR22, 0x1 ;  /* 0x0000000100167882 */ /* 0x000fe20000000000 */
[----:B------:R-:W-:-:S04]  /*a480*/  ULEA UR7, UR7, UR4, 0x18 ;  /* 0x0000000407077291 */ /* 0x000fc8000f8ec0ff */
[----:B------:R-:W-:Y:S02]  /*a490*/  UIADD3 UR11, UPT, UPT, UR7, 0x170, URZ ;  /* 0x00000170070b7890 */ /* 0x000fe4000fffe0ff */
[----:B------:R-:W-:Y:S02]  /*a4a0*/  UIADD3 UR10, UPT, UPT, UR7, 0x178, URZ ;  /* 0x00000178070a7890 */ /* 0x000fe4000fffe0ff */
[----:B-1----:R-:W-:Y:S02]  /*a4b0*/  UIADD3 UR12, UPT, UPT, UR9, -0x1, URZ ;  /* 0xffffffff090c7890 */ /* 0x002fe4000fffe0ff */
[----:B------:R-:W-:Y:S02]  /*a4c0*/  UIADD3 UR8, UPT, UPT, -UR9, URZ, URZ ;  /* 0x000000ff09087290 */ /* 0x000fe4000fffe1ff */
[----:B------:R-:W-:Y:S02]  /*a4d0*/  UISETP.GT.AND UP1, UPT, UR9, URZ, UPT ;  /* 0x000000ff0900728c */ /* 0x000fe4000bf24270 */
[----:B------:R-:W-:Y:S01]  /*a4e0*/  USHF.R.S32.HI UR8, URZ, 0x1f, UR8 ;  /* 0x0000001fff087899 */ /* 0x000fe20008011408 */
[----:B--2---:R-:W-:-:S03]  /*a4f0*/  LOP3.LUT R40, R4, 0x7f, RZ, 0xc0, !PT ;  /* 0x0000007f04287812 */ /* 0x004fc600078ec0ff */
[----:B------:R-:W-:Y:S01]  /*a500*/  ULEA.HI UR8, UR8, -UR9, URZ, 0x7 ;  /* 0x8000000908087291 */ /* 0x000fe2000f8f38ff */
[----:B------:R-:W-:Y:S01]  /*a510*/  SHF.R.U32.HI R3, RZ, 0x5, R40 ;  /* 0x00000005ff037819 */ /* 0x000fe20000011628 */
[----:B---3--:R-:W-:Y:S01]  /*a520*/  BAR.SYNC.DEFER_BLOCKING 0x2, 0x1a0 ;  /* 0x0086800000007b1d */ /* 0x008fe20000010000 */
[----:B-----5:R-:W-:Y:S01]  /*a530*/  R2UR UR14, R0 ;  /* 0x00000000000e72ca */ /* 0x020fe200000e0000 */
[----:B------:R-:W-:Y:S01]  /*a540*/  IMAD.SHL.U32 R0, R4, 0x80, RZ ;  /* 0x0000008004007824 */ /* 0x000fe200078e00ff */
[----:B----4-:R-:W-:-:S04]  /*a550*/  R2UR UR16, R6 ;  /* 0x00000000061072ca */ /* 0x010fc800000e0000 */
[----:B------:R-:W-:-:S05]  /*a560*/  LOP3.LUT R0, R0, 0xf80, RZ, 0xc0, !PT ;  /* 0x00000f8000007812 */ /* 0x000fca00078ec0ff */
[----:B------:R-:W-:Y:S02]  /*a570*/  IMAD R0, R3, 0x1000, R0 ;  /* 0x0000100003007824 */ /* 0x000fe400078e0200 */
[----:B------:R-:W-:Y:S02]  /*a580*/  UPRMT UR11, UR14, 0x654, UR11 ;  /* 0x000006540e0b7896 */ /* 0x000fe4000800000b */
[----:B------:R-:W-:Y:S01]  /*a590*/  UPRMT UR10, UR14, 0x654, UR10 ;  /* 0x000006540e0a7896 */ /* 0x000fe2000800000a */
[----:B------:R-:W-:Y:S01]  /*a5a0*/  VIADD R0, R0, UR7 ;  /* 0x0000000700007c36 */ /* 0x000fe20008000000 */
[----:B------:R-:W1:Y:S03]  /*a5b0*/  LDCU.U8 UR14, c[0x0][0x615] ;  /* 0x0000c2a0ff0e77ac */ /* 0x000e660008000000 */
[C---:B------:R-:W-:Y:S01]  /*a5c0*/  VIADD R46, R0.reuse, 0xc00 ;  /* 0x00000c00002e7836 */ /* 0x040fe20000000000 */
[----:B------:R-:W-:Y:S01]  /*a5d0*/  UIMAD.WIDE.U32 UR4, UR16, UR5, URZ ;  /* 0x00000005100472a5 */ /* 0x000fe2000f8e00ff */
[----:B------:R-:W-:Y:S01]  /*a5e0*/  VIADD R0, R0, 0x4c00 ;  /* 0x00004c0000007836 */ /* 0x000fe20000000000 */
[----:B------:R-:W-:Y:S01]  /*a5f0*/  UISETP.GE.AND UP0, UPT, UR16, UR6, UPT ;  /* 0x000000061000728c */ /* 0x000fe2000bf06270 */
[----:B------:R-:W-:Y:S01]  /*a600*/  SYNCS.ARRIVE.TRANS64.RED.ART0 RZ, [UR11], R2 ;  /* 0x00000002ffff79a7 */ /* 0x000fe2000850040b */
[----:B------:R-:W-:-:S02]  /*a610*/  UIADD3 UR4, UPT, UPT, UR16, -UR5, URZ ;  /* 0x8000000510047290 */ /* 0x000fc4000fffe0ff */
[----:B------:R-:W-:Y:S01]  /*a620*/  USHF.R.S32.HI UR6, URZ, 0x1f, UR12 ;  /* 0x0000001fff067899 */ /* 0x000fe2000801140c */
[----:B------:R-:W-:Y:S01]  /*a630*/  SHF.R.U32.HI R45, RZ, 0x3, R0 ;  /* 0x00000003ff2d7819 */ /* 0x000fe20000011600 */
[----:B------:R-:W-:Y:S02]  /*a640*/  USHF.R.U32.HI UR4, URZ, UR15, UR4 ;  /* 0x0000000fff047299 */ /* 0x000fe40008011604 */
[----:B------:R-:W-:Y:S01]  /*a650*/  ULEA.HI UR6, UR6, UR12, URZ, 0x7 ;  /* 0x0000000c06067291 */ /* 0x000fe2000f8f38ff */
[----:B------:R2:W-:Y:S01]  /*a660*/  SYNCS.ARRIVE.TRANS64.RED.ART0 RZ, [UR10], R2 ;  /* 0x00000002ffff79a7 */ /* 0x0005e2000850040a */
[----:B------:R-:W-:Y:S01]  /*a670*/  UIADD3 UR4, UPT, UPT, UR5, UR4, URZ ;  /* 0x0000000405047290 */ /* 0x000fe2000fffe0ff */
[----:B------:R-:W-:Y:S01]  /*a680*/  LOP3.LUT R45, R0, 0x70, R45, 0x78, !PT ;  /* 0x00000070002d7812 */ /* 0x000fe200078e782d */
[----:B------:R-:W-:Y:S02]  /*a690*/  USHF.R.S32.HI UR24, URZ, 0x7, UR6 ;  /* 0x00000007ff187899 */ /* 0x000fe40008011406 */
[----:B-1----:R-:W-:Y:S01]  /*a6a0*/  USHF.R.U32.HI UR15, URZ, UR14, UR4 ;  /* 0x0000000eff0f7299 */ /* 0x002fe20008011604 */
[----:B------:R-:W1:Y:S03]  /*a6b0*/  LDCU.U8 UR14, c[0x0][0x620] ;  /* 0x0000c400ff0e77ac */ /* 0x000e660008000000 */
[----:B------:R-:W-:-:S02]  /*a6c0*/  UIMAD.WIDE.U32 UR4, UR15, UR13, URZ ;  /* 0x0000000d0f0472a5 */ /* 0x000fc4000f8e00ff */
[----:B------:R-:W-:-:S04]  /*a6d0*/  USHF.R.S32.HI UR6, URZ, 0x7, UR8 ;  /* 0x00000007ff067899 */ /* 0x000fc80008011408 */
[----:B------:R-:W-:Y:S01]  /*a6e0*/  @!UP1 ULOP3.LUT UR24, URZ, UR6, URZ, 0x33, !UPT ;  /* 0x00000006ff189292 */ /* 0x000fe2000f8e33ff */
[----:B------:R-:W-:Y:S02]  /*a6f0*/  UMOV UR4, UR5 ;  /* 0x0000000500047c82 */ /* 0x000fe40008000000 */
[----:B------:R-:W-:Y:S01]  /*a700*/  UIADD3 UR5, UPT, UPT, UR15, -UR4, URZ ;  /* 0x800000040f057290 */ /* 0x000fe2000fffe0ff */
[----:B--2---:R-:W-:-:S03]  /*a710*/  SHF.R.U32.HI R2, RZ, 0x3, R46 ;  /* 0x00000003ff027819 */ /* 0x004fc6000001162e */
[----:B-1----:R-:W-:Y:S01]  /*a720*/  USHF.R.U32.HI UR5, URZ, UR14, UR5 ;  /* 0x0000000eff057299 */ /* 0x002fe20008011605 */
[----:B------:R-:W-:-:S03]  /*a730*/  LOP3.LUT R46, R46, 0x70, R2, 0x78, !PT ;  /* 0x000000702e2e7812 */ /* 0x000fc600078e7802 */
[----:B------:R-:W-:Y:S01]  /*a740*/  UIADD3 UR4, UPT, UPT, UR4, UR5, URZ ;  /* 0x0000000504047290 */ /* 0x000fe2000fffe0ff */
[----:B------:R-:W-:Y:S11]  /*a750*/  BRA.U UP0, `(.L_x_88) ;  /* 0x0000001900d87547 */ /* 0x000ff6000b800000 */
[----:B------:R-:W1:Y:S01]  /*a760*/  LDCU.U8 UR5, c[0x0][0x621] ;  /* 0x0000c420ff0577ac */ /* 0x000e620008000000 */
[----:B------:R-:W-:Y:S01]  /*a770*/  S2UR UR25, SR_CTAID.X ;  /* 0x00000000001979c3 */ /* 0x000fe20000002500 */
[C---:B------:R-:W-:Y:S01]  /*a780*/  R2P PR, R4.reuse, 0x6 ;  /* 0x0000000604007804 */ /* 0x040fe20000000000 */
[----:B------:R-:W-:Y:S01]  /*a790*/  IMAD.MOV.U32 R47, RZ, RZ, 0x40 ;  /* 0x00000040ff2f7424 */ /* 0x000fe200078e00ff */
[----:B------:R-:W2:Y:S01]  /*a7a0*/  LDCU UR6, c[0x0][0x618] ;  /* 0x0000c300ff0677ac */ /* 0x000ea20008000800 */
[----:B------:R-:W-:Y:S01]  /*a7b0*/  R2UR UR8, R5 ;  /* 0x00000000050872ca */ /* 0x000fe200000e0000 */
[----:B------:R-:W-:Y:S01]  /*a7c0*/  IMAD.MOV.U32 R49, RZ, RZ, 0x20 ;  /* 0x00000020ff317424 */ /* 0x000fe200078e00ff */
[----:B------:R-:W-:Y:S01]  /*a7d0*/  LOP3.LUT R0, R4, 0x1, RZ, 0xc0, !PT ;  /* 0x0000000104007812 */ /* 0x000fe200078ec0ff */
[----:B------:R-:W-:Y:S01]  /*a7e0*/  UIADD3 UR14, UPT, UPT, -UR15, URZ, URZ ;  /* 0x000000ff0f0e7290 */ /* 0x000fe2000fffe1ff */
[----:B------:R-:W-:Y:S01]  /*a7f0*/  SEL R47, R47, 0xffffffc0, !P2 ;  /* 0xffffffc02f2f7807 */ /* 0x000fe20005000000 */
[----:B------:R-:W-:Y:S01]  /*a800*/  IMAD.SHL.U32 R2, R3, 0x200000, RZ ;  /* 0x0020000003027824 */ /* 0x000fe200078e00ff */
[----:B------:R-:W-:Y:S01]  /*a810*/  R2UR UR9, R6 ;  /* 0x00000000060972ca */ /* 0x000fe200000e0000 */
[----:B------:R-:W3:Y:S02]  /*a820*/  S2UR UR27, SR_CgaSize ;  /* 0x00000000001b79c3 */ /* 0x000ee40000008a00 */
[----:B---3--:R-:W-:-:S12]  /*a830*/  UIMAD UR27, UR27, -0xa0, URZ ;  /* 0xffffff601b1b78a4 */ /* 0x008fd8000f8e02ff */
[----:B------:R-:W3:Y:S01]  /*a840*/  LDCU UR27, c[0x0][UR27+0x2c0] ;  /* 0x000058001b1b77ac */ /* 0x000ee20008000800 */
[----:B------:R-:W-:Y:S01]  /*a850*/  ISETP.NE.U32.AND P0, PT, R0, 0x1, PT ;  /* 0x000000010000780c */ /* 0x000fe20003f05070 */
[C-C-:B------:R-:W-:Y:S01]  /*a860*/  IMAD.IADD R48, R46.reuse, 0x1, R47.reuse ;  /* 0x000000012e307824 */ /* 0x140fe200078e022f */
[----:B------:R-:W-:Y:S01]  /*a870*/  SEL R49, R49, 0xffffffe0, !P1 ;  /* 0xffffffe031317807 */ /* 0x000fe20004800000 */
[C---:B------:R-:W-:Y:S01]  /*a880*/  IMAD.IADD R47, R45.reuse, 0x1, R47 ;  /* 0x000000012d2f7824 */ /* 0x040fe200078e022f */
[----:B------:R-:W-:Y:S01]  /*a890*/  MOV R0, 0xfffffff0 ;  /* 0xfffffff000007802 */ /* 0x000fe20000000f00 */
[----:B-1----:R-:W-:Y:S01]  /*a8a0*/  USHF.R.U32.HI UR16, URZ, UR5, UR4 ;  /* 0x00000005ff107299 */ /* 0x002fe20008011604 */
[----:B------:R-:W-:Y:S01]  /*a8b0*/  IADD3 R52, PT, PT, R46, R49, RZ ;  /* 0x000000312e347210 */ /* 0x000fe20007ffe0ff */
[----:B------:R-:W1:Y:S01]  /*a8c0*/  LDCU UR5, c[0x0][0x60c] ;  /* 0x0000c180ff0577ac */ /* 0x000e620008000800 */
[----:B------:R-:W-:Y:S01]  /*a8d0*/  SEL R0, R0, 0x10, !P0 ;  /* 0x0000001000007807 */ /* 0x000fe20004000000 */
[----:B------:R-:W-:Y:S01]  /*a8e0*/  IMAD.IADD R50, R45, 0x1, R49 ;  /* 0x000000012d327824 */ /* 0x000fe200078e0231 */
[----:B------:R-:W-:Y:S01]  /*a8f0*/  LEA R44, R40, UR7, 0x2 ;  /* 0x00000007282c7c11 */ /* 0x000fe2000f8e10ff */
[C---:B------:R-:W-:Y:S01]  /*a900*/  IMAD.IADD R51, R49.reuse, 0x1, R48 ;  /* 0x0000000131337824 */ /* 0x040fe200078e0230 */
[-C--:B------:R-:W-:Y:S01]  /*a910*/  IADD3 R49, PT, PT, R49, R47.reuse, RZ ;  /* 0x0000002f31317210 */ /* 0x080fe20007ffe0ff */
[----:B------:R-:W-:Y:S01]  /*a920*/  ULOP3.LUT UR8, UR8, 0x3, URZ, 0xc0, !UPT ;  /* 0x0000000308087892 */ /* 0x000fe2000f8ec0ff */
[----:B------:R-:W-:Y:S01]  /*a930*/  IMAD.IADD R60, R46, 0x1, R0 ;  /* 0x000000012e3c7824 */ /* 0x000fe200078e0200 */
[----:B------:R-:W-:Y:S01]  /*a940*/  USHF.L.U32 UR25, UR25, 0x7, URZ ;  /* 0x0000000719197899 */ /* 0x000fe200080006ff */
[C---:B------:R-:W-:Y:S01]  /*a950*/  IMAD.IADD R59, R0.reuse, 0x1, R52 ;  /* 0x00000001003b7824 */ /* 0x040fe200078e0234 */
[----:B------:R-:W-:Y:S01]  /*a960*/  UIADD3 UR4, UPT, UPT, -UR16, URZ, URZ ;  /* 0x000000ff10047290 */ /* 0x000fe2000fffe1ff */
[C---:B------:R-:W-:Y:S01]  /*a970*/  IADD3 R58, PT, PT, R0.reuse, R48, RZ ;  /* 0x00000030003a7210 */ /* 0x040fe20007ffe0ff */
[----:B------:R-:W-:Y:S01]  /*a980*/  IMAD.IADD R56, R45, 0x1, R0 ;  /* 0x000000012d387824 */ /* 0x000fe200078e0200 */
[C---:B------:R-:W-:Y:S01]  /*a990*/  IADD3 R54, PT, PT, R0.reuse, R47, RZ ;  /* 0x0000002f00367210 */ /* 0x040fe20007ffe0ff */
[C---:B------:R-:W-:Y:S01]  /*a9a0*/  IMAD.IADD R55, R0.reuse, 0x1, R50 ;  /* 0x0000000100377824 */ /* 0x040fe200078e0232 */
[C---:B------:R-:W-:Y:S01]  /*a9b0*/  IADD3 R53, PT, PT, R0.reuse, R49, RZ ;  /* 0x0000003100357210 */ /* 0x040fe20007ffe0ff */
[----:B------:R-:W-:Y:S01]  /*a9c0*/  IMAD.IADD R57, R0, 0x1, R51 ;  /* 0x0000000100397824 */ /* 0x000fe200078e0233 */
[----:B------:R-:W-:-:S02]  /*a9d0*/  UIADD3 UR26, UPT, UPT, -UR24, URZ, URZ ;  /* 0x000000ff181a7290 */ /* 0x000fc4000fffe1ff */
[----:B-1----:R-:W-:Y:S02]  /*a9e0*/  UIMAD UR14, UR5, UR14, UR9 ;  /* 0x0000000e050e72a4 */ /* 0x002fe4000f8e0209 */
[----:B------:R-:W-:Y:S01]  /*a9f0*/  UIADD3 UR9, UPT, UPT, UR8, 0x7, URZ ;  /* 0x0000000708097890 */ /* 0x000fe2000fffe0ff */
[----:B------:R-:W1:Y:S01]  /*aa00*/  LDCU.64 UR28, c[0x0][0x358] ;  /* 0x00006b00ff1c77ac */ /* 0x000e620008000a00 */
[----:B------:R-:W-:Y:S02]  /*aa10*/  UIADD3 UR8, UPT, UPT, UR8, 0x3, URZ ;  /* 0x0000000308087890 */ /* 0x000fe4000fffe0ff */
[----:B------:R-:W-:Y:S02]  /*aa20*/  ULOP3.LUT UR25, UR25, 0x80, URZ, 0xc0, !UPT ;  /* 0x0000008019197892 */ /* 0x000fe4000f8ec0ff */
[----:B--2---:R-:W-:Y:S01]  /*aa30*/  UIMAD UR15, UR6, UR4, UR15 ;  /* 0x00000004060f72a4 */ /* 0x004fe2000f8e020f */
[----:B------:R-:W-:Y:S01]  /*aa40*/  UMOV UR23, URZ ;  /* 0x000000ff00177c82 */ /* 0x000fe20008000000 */
[----:B---3--:R-:W-:-:S10]  /*aa50*/  UMOV UR22, 0x1 ;  /* 0x0000000100167882 */ /* 0x008fd40000000000 */
.L_x_97:
[----:B------:R-:W-:Y:S01]  /*aa60*/  MOV R3, UR8 ;  /* 0x0000000800037c02 */ /* 0x000fe20008000f00 */
[----:B--2---:R-:W-:Y:S01]  /*aa70*/  HFMA2 R43, -RZ, RZ, 0, 5.9604644775390625e-08 ;  /* 0x00000001ff2b7431 */ /* 0x004fe200000001ff */
[----:B------:R-:W-:Y:S01]  /*aa80*/  MOV R0, UR9 ;  /* 0x0000000900007c02 */ /* 0x000fe20008000f00 */
[----:B------:R-:W-:Y:S02]  /*aa90*/  UISETP.GE.AND UP0, UPT, UR24, 0x1, UPT ;  /* 0x000000011800788c */ /* 0x000fe4000bf06270 */
[----:B------:R2:W-:Y:S06]  /*aaa0*/  BAR.SYNC.DEFER_BLOCKING R3, 0x40 ;  /* 0x000100030000751d */ /* 0x0005ec0000010000 */
[----:B------:R2:W-:Y:S02]  /*aab0*/  SYNCS.ARRIVE.TRANS64.ART0 RZ, [UR7+0x1d0], R43 ;  /* 0x0001d02bffff79a7 */ /* 0x0005e40008500007 */
[----:B------:R2:W-:Y:S06]  /*aac0*/  BAR.SYNC.DEFER_BLOCKING R0, 0x40 ;  /* 0x000100000000751d */ /* 0x0005ec0000010000 */
[----:B------:R-:W-:Y:S05]  /*aad0*/  BRA.U !UP0, `(.L_x_89) ;  /* 0x0000000508b07547 */ /* 0x000fea000b800000 */
[----:B------:R-:W-:Y:S01]  /*aae0*/  UMOV UR6, UR26 ;  /* 0x0000001a00067c82 */ /* 0x000fe20008000000 */
.L_x_92:
[----:B--2---:R-:W-:-:S05]  /*aaf0*/  IMAD.U32 R0, RZ, RZ, UR8 ;  /* 0x00000008ff007e24 */ /* 0x004fca000f8e00ff */
[----:B------:R2:W-:Y:S06]  /*ab00*/  BAR.SYNC.DEFER_BLOCKING R0, 0x40 ;  /* 0x000100000000751d */ /* 0x0005ec0000010000 */
[----:B--2---:R-:W2:Y:S02]  /*ab10*/  LDS R0, [R44+0x22c] ;  /* 0x00022c002c007984 */ /* 0x004ea40000000800 */
[----:B--2---:R-:W-:-:S13]  /*ab20*/  FSETP.GEU.AND P0, PT, R0, 1, PT ;  /* 0x3f8000000000780b */ /* 0x004fda0003f0e000 */
[----:B------:R-:W-:-:S04]  /*ab30*/  VOTE.ANY R3, PT, !P0 ;  /* 0x0000000000037806 */ /* 0x000fc800040e0100 */
[----:B------:R-:W-:Y:S01]  /*ab40*/  ISETP.NE.AND P0, PT, R3, RZ, PT ;  /* 0x000000ff0300720c */ /* 0x000fe20003f05270 */
[----:B------:R-:W-:-:S12]  /*ab50*/  IMAD.U32 R3, RZ, RZ, UR9 ;  /* 0x00000009ff037e24 */ /* 0x000fd8000f8e00ff */
[----:B---34-:R-:W-:Y:S05]  /*ab60*/  @!P0 BRA `(.L_x_90) ;  /* 0x0000000000ac8947 */ /* 0x018fea0003800000 */
[C---:B------:R-:W-:Y:S02]  /*ab70*/  R2UR UR4, R2.reuse ;  /* 0x00000000020472ca */ /* 0x040fe400000e0000 */
[----:B------:R-:W-:-:S11]  /*ab80*/  R2UR UR5, R2 ;  /* 0x00000000020572ca */ /* 0x000fd600000e0000 */
[----:B------:R-:W2:Y:S02]  /*ab90*/  LDTM.x16 R20, tmem[UR4+0x100] ;  /* 0x00010004001479ee */ /* 0x000ea40008240000 */
[-C--:B--2---:R-:W-:Y:S02]  /*aba0*/  FMUL2 R20, R20.F32x2.HI_LO, R0.reuse.F32 ;  /* 0x000000001414724a */ /* 0x084fe40001000000 */
[-C--:B------:R-:W-:Y:S02]  /*abb0*/  FMUL2 R22, R22.F32x2.HI_LO, R0.reuse.F32 ;  /* 0x000000001616724a */ /* 0x080fe40001000000 */
[-C--:B------:R-:W-:Y:S02]  /*abc0*/  FMUL2 R24, R24.F32x2.HI_LO, R0.reuse.F32 ;  /* 0x000000001818724a */ /* 0x080fe40001000000 */
[-C--:B------:R-:W-:Y:S02]  /*abd0*/  FMUL2 R26, R26.F32x2.HI_LO, R0.reuse.F32 ;  /* 0x000000001a1a724a */ /* 0x080fe40001000000 */
[----:B------:R-:W-:-:S02]  /*abe0*/  FMUL2 R28, R28.F32x2.HI_LO, R0.F32 ;  /* 0x000000001c1c724a */ /* 0x000fc40001000000 */
[-C--:B------:R-:W-:Y:S02]  /*abf0*/  FMUL2 R30, R30.F32x2.HI_LO, R0.reuse.F32 ;  /* 0x000000001e1e724a */ /* 0x080fe40001000000 */
[-C--:B------:R-:W-:Y:S02]  /*ac00*/  FMUL2 R32, R32.F32x2.HI_LO, R0.reuse.F32 ;  /* 0x000000002020724a */ /* 0x080fe40001000000 */
[----:B------:R-:W-:-:S04]  /*ac10*/  FMUL2 R34, R34.F32x2.HI_LO, R0.F32 ;  /* 0x000000002222724a */ /* 0x000fc80001000000 */
[----:B------:R-:W-:Y:S01]  /*ac20*/  STTM.x16 tmem[UR5+0x100], R20 ;  /* 0x00010014000079ed */ /* 0x000fe20008240005 */
        /* <DEDUP_REMOVED lines=29> */
[----:B------:R2:W-:Y:S01]  /*ae00*/  STTM.x16 tmem[UR4+0x130], R4 ;  /* 0x00013004000079ed */ /* 0x0005e20008240004 */
[----:B------:R-:W3:Y:S02]  /*ae10*/  FENCE.VIEW.ASYNC.T ;  /* 0x00000000000073c6 */ /* 0x000ee40000000200 */
.L_x_90:
[----:B---3--:R3:W-:Y:S01]  /*ae20*/  SYNCS.ARRIVE.TRANS64.RED.ART0 RZ, [UR11], R43 ;  /* 0x0000002bffff79a7 */ /* 0x0087e2000850040b */
[----:B------:R-:W-:-:S04]  /*ae30*/  UIADD3 UR6, UPT, UPT, UR6, 0x1, URZ ;  /* 0x0000000106067890 */ /* 0x000fc8000fffe0ff */
[----:B------:R-:W-:Y:S01]  /*ae40*/  UISETP.NE.AND UP0, UPT, UR6, URZ, UPT ;  /* 0x000000ff0600728c */ /* 0x000fe2000bf05270 */
[----:B------:R3:W-:Y:S01]  /*ae50*/  SYNCS.ARRIVE.TRANS64.ART0 RZ, [UR7+0x1d8], R43 ;  /* 0x0001d82bffff79a7 */ /* 0x0007e20008500007 */
[----:B------:R4:W-:Y:S06]  /*ae60*/  BAR.SYNC.DEFER_BLOCKING R3, 0x40 ;  /* 0x000100030000751d */ /* 0x0009ec0000010000 */
[----:B------:R-:W5:Y:S02]  /*ae70*/  LDS R0, [R44+0x42c] ;  /* 0x00042c002c007984 */ /* 0x000f640000000800 */
[----:B-----5:R-:W-:-:S13]  /*ae80*/  FSETP.GEU.AND P0, PT, R0, 1, PT ;  /* 0x3f8000000000780b */ /* 0x020fda0003f0e000 */
[----:B----4-:R-:W-:-:S04]  /*ae90*/  VOTE.ANY R3, PT, !P0 ;  /* 0x0000000000037806 */ /* 0x010fc800040e0100 */
[----:B------:R-:W-:-:S13]  /*aea0*/  ISETP.NE.AND P0, PT, R3, RZ, PT ;  /* 0x000000ff0300720c */ /* 0x000fda0003f05270 */
[----:B---3--:R-:W-:Y:S05]  /*aeb0*/  @!P0 BRA `(.L_x_91) ;  /* 0x0000000000ac8947 */ /* 0x008fea0003800000 */
[C---:B------:R-:W-:Y:S02]  /*aec0*/  R2UR UR4, R2.reuse ;  /* 0x00000000020472ca */ /* 0x040fe400000e0000 */
[----:B------:R-:W-:-:S11]  /*aed0*/  R2UR UR5, R2 ;  /* 0x00000000020572ca */ /* 0x000fd600000e0000 */
[----:B------:R-:W3:Y:S02]  /*aee0*/  LDTM.x16 R20, tmem[UR4+0x140] ;  /* 0x00014004001479ee */ /* 0x000ee40008240000 */
[-C--:B---3--:R-:W-:Y:S02]  /*aef0*/  FMUL2 R20, R20.F32x2.HI_LO, R0.reuse.F32 ;  /* 0x000000001414724a */ /* 0x088fe40001000000 */
        /* <DEDUP_REMOVED lines=8> */
[----:B--2---:R-:W2:Y:S02]  /*af80*/  LDTM.x16 R4, tmem[UR4+0x150] ;  /* 0x00015004000479ee */ /* 0x004ea40008240000 */
        /* <DEDUP_REMOVED lines=29> */
[----:B------:R-:W4:Y:S02]  /*b160*/  FENCE.VIEW.ASYNC.T ;  /* 0x00000000000073c6 */ /* 0x000f240000000200 */
.L_x_91:
[----:B----4-:R4:W-:Y:S01]  /*b170*/  SYNCS.ARRIVE.TRANS64.RED.ART0 RZ, [UR10], R43 ;  /* 0x0000002bffff79a7 */ /* 0x0109e2000850040a */
[----:B------:R4:W-:Y:S01]  /*b180*/  SYNCS.ARRIVE.TRANS64.ART0 RZ, [UR7+0x1d0], R43 ;  /* 0x0001d02bffff79a7 */ /* 0x0009e20008500007 */
[----:B------:R-:W-:Y:S05]  /*b190*/  BRA.U UP0, `(.L_x_92) ;  /* 0xfffffff900547547 */ /* 0x000fea000b83ffff */
.L_x_89:
[----:B--2---:R-:W-:Y:S01]  /*b1a0*/  MOV R0, UR8 ;  /* 0x0000000800007c02 */ /* 0x004fe20008000f00 */
[----:B------:R-:W-:Y:S01]  /*b1b0*/  SYNCS.ARRIVE.TRANS64.ART0 RZ, [UR7+0x1d8], R43 ;  /* 0x0001d82bffff79a7 */ /* 0x000fe20008500007 */
[----:B------:R-:W-:Y:S02]  /*b1c0*/  USHF.L.U32 UR4, UR23, 0x1f, URZ ;  /* 0x0000001f17047899 */ /* 0x000fe400080006ff */
[----:B------:R-:W-:Y:S01]  /*b1d0*/  USHF.L.U32 UR5, UR22, 0x1f, URZ ;  /* 0x0000001f16057899 */ /* 0x000fe200080006ff */
[----:B------:R2:W-:Y:S03]  /*b1e0*/  BAR.SYNC.DEFER_BLOCKING R0, 0x40 ;  /* 0x000100000000751d */ /* 0x0005e60000010000 */
[----:B--2---:R-:W-:-:S03]  /*b1f0*/  MOV R0, UR4 ;  /* 0x0000000400007c02 */ /* 0x004fc60008000f00 */
[----:B------:R2:W3:Y:S04]  /*b200*/  LDS R41, [R44+0x22c] ;  /* 0x00022c002c297984 */ /* 0x0004e80000000800 */
[----:B------:R2:W4:Y:S01]  /*b210*/  LDS R42, [R44+0x62c] ;  /* 0x00062c002c2a7984 */ /* 0x0005220000000800 */
[----:B------:R-:W-:Y:S01]  /*b220*/  SYNCS.ARRIVE.TRANS64.ART0 RZ, [UR7+0x1d0], R43 ;  /* 0x0001d02bffff79a7 */ /* 0x000fe20008500007 */
[----:B------:R5:W1:Y:S02]  /*b230*/  SYNCS.PHASECHK.TRANS64.TRYWAIT P0, [UR7+0x1a0], R0 ;  /* 0x0001a000ff0075a7 */ /* 0x000a640008001107 */
[----:B-----5:R-:W-:Y:S01]  /*b240*/  MOV R0, UR5 ;  /* 0x0000000500007c02 */ /* 0x020fe20008000f00 */
[----:B-1234-:R-:W-:Y:S06]  /*b250*/  @!P0 BRA `(.L_x_93) ;  /* 0x0000002000e08947 */ /* 0x01efec0003800000 */
.L_x_168:
[----:B------:R-:W2:Y:S01]  /*b260*/  SYNCS.PHASECHK.TRANS64.TRYWAIT P1, [UR7+0x1f0], R0 ;  /* 0x0001f000ff0075a7 */ /* 0x000ea20008021107 */
[----:B------:R-:W-:Y:S02]  /*b270*/  R2UR UR6, R2 ;  /* 0x00000000020672ca */ /* 0x000fe400000e0000 */
[----:B------:R-:W-:Y:S01]  /*b280*/  FSETP.NE.AND P0, PT, R41, RZ, PT ;  /* 0x000000ff2900720b */ /* 0x000fe20003f05000 */
[----:B--2---:R-:W-:-:S12]  /*b290*/  @!P1 BRA `(.L_x_94) ;  /* 0x0000002000f09947 */ /* 0x004fd80003800000 */
.L_x_170:
[----:B------:R-:W2:Y:S01]  /*b2a0*/  LDTM.x16 R12, tmem[UR6+0x100] ;  /* 0x00010006000c79ee */ /* 0x000ea20008240000 */
[----:B-1----:R-:W-:Y:S02]  /*b2b0*/  FSEL R0, R41, 1, P0 ;  /* 0x3f80000029007808 */ /* 0x002fe40000000000 */
[----:B------:R-:W-:Y:S02]  /*b2c0*/  R2UR UR6, R2 ;  /* 0x00000000020672ca */ /* 0x000fe400000e0000 */
[----:B------:R-:W-:Y:S02]  /*b2d0*/  MOV R3, UR4 ;  /* 0x0000000400037c02 */ /* 0x000fe40008000f00 */
[----:B------:R-:W2:Y:S02]  /*b2e0*/  MUFU.RCP R0, R0 ;  /* 0x0000000000007308 */ /* 0x000ea40000001000 */
[-C--:B--2---:R-:W-:Y:S02]  /*b2f0*/  FMUL2 R18, R18.F32x2.HI_LO, R0.reuse.F32 ;  /* 0x000000001212724a */ /* 0x084fe40001000000 */
[----:B------:R-:W-:-:S02]  /*b300*/  FMUL2 R16, R16.F32x2.HI_LO, R0.F32 ;  /* 0x000000001010724a */ /* 0x000fc40001000000 */
[----:B------:R-:W-:Y:S01]  /*b310*/  FMUL2 R14, R14.F32x2.HI_LO, R0.F32 ;  /* 0x000000000e0e724a */ /* 0x000fe20001000000 */
[----:B------:R-:W-:Y:S01]  /*b320*/  F2FP.BF16.F32.PACK_AB R31, R19, R18 ;  /* 0x00000012131f723e */ /* 0x000fe200000010ff */
[----:B------:R-:W-:Y:S01]  /*b330*/  FMUL2 R12, R12.F32x2.HI_LO, R0.F32 ;  /* 0x000000000c0c724a */ /* 0x000fe20001000000 */
[----:B------:R-:W-:Y:S01]  /*b340*/  F2FP.BF16.F32.PACK_AB R30, R17, R16 ;  /* 0x00000010111e723e */ /* 0x000fe200000010ff */
[----:B------:R-:W-:Y:S01]  /*b350*/  FMUL2 R26, R26.F32x2.HI_LO, R0.F32 ;  /* 0x000000001a1a724a */ /* 0x000fe20001000000 */
[----:B------:R-:W-:Y:S01]  /*b360*/  F2FP.BF16.F32.PACK_AB R29, R15, R14 ;  /* 0x0000000e0f1d723e */ /* 0x000fe200000010ff */
[----:B------:R-:W-:Y:S01]  /*b370*/  FMUL2 R24, R24.F32x2.HI_LO, R0.F32 ;  /* 0x000000001818724a */ /* 0x000fe20001000000 */
[----:B------:R-:W-:Y:S01]  /*b380*/  F2FP.BF16.F32.PACK_AB R28, R13, R12 ;  /* 0x0000000c0d1c723e */ /* 0x000fe200000010ff */
[-C--:B------:R-:W-:Y:S01]  /*b390*/  FMUL2 R22, R22.F32x2.HI_LO, R0.reuse.F32 ;  /* 0x000000001616724a */ /* 0x080fe20001000000 */
[----:B------:R-:W1:Y:S01]  /*b3a0*/  LDTM.x16 R4, tmem[UR6+0x110] ;  /* 0x00011006000479ee */ /* 0x000e620008240000 */
[----:B------:R-:W-:Y:S01]  /*b3b0*/  FMUL2 R20, R20.F32x2.HI_LO, R0.F32 ;  /* 0x000000001414724a */ /* 0x000fe20001000000 */
[----:B------:R-:W-:Y:S01]  /*b3c0*/  F2FP.BF16.F32.PACK_AB R27, R27, R26 ;  /* 0x0000001a1b1b723e */ /* 0x000fe200000010ff */
[----:B------:R-:W-:Y:S01]  /*b3d0*/  STS.128 [R46], R28 ;  /* 0x0000001c2e007388 */ /* 0x000fe20000000c00 */
[----:B------:R-:W-:-:S02]  /*b3e0*/  F2FP.BF16.F32.PACK_AB R26, R25, R24 ;  /* 0x00000018191a723e */ /* 0x000fc400000010ff */
[----:B------:R-:W-:Y:S02]  /*b3f0*/  F2FP.BF16.F32.PACK_AB R25, R23, R22 ;  /* 0x000000161719723e */ /* 0x000fe400000010ff */
[----:B------:R-:W-:-:S05]  /*b400*/  F2FP.BF16.F32.PACK_AB R24, R21, R20 ;  /* 0x000000141518723e */ /* 0x000fca00000010ff */
[----:B------:R2:W-:Y:S01]  /*b410*/  STS.128 [R60], R24 ;  /* 0x000000183c007388 */ /* 0x0005e20000000c00 */
[-C--:B-1----:R-:W-:Y:S02]  /*b420*/  FMUL2 R10, R10.F32x2.HI_LO, R0.reuse.F32 ;  /* 0x000000000a0a724a */ /* 0x082fe40001000000 */
[-C--:B------:R-:W-:Y:S02]  /*b430*/  FMUL2 R8, R8.F32x2.HI_LO, R0.reuse.F32 ;  /* 0x000000000808724a */ /* 0x080fe40001000000 */
        /* <DEDUP_REMOVED lines=12> */
[----:B------:R1:W-:Y:S01]  /*b500*/  STS.128 [R52], R8 ;  /* 0x0000000834007388 */ /* 0x0003e20000000c00 */
[----:B------:R-:W-:-:S02]  /*b510*/  F2FP.BF16.F32.PACK_AB R37, R15, R14 ;  /* 0x0000000e0f25723e */ /* 0x000fc400000010ff */
[----:B------:R-:W-:Y:S01]  /*b520*/  F2FP.BF16.F32.PACK_AB R36, R13, R12 ;  /* 0x0000000c0d24723e */ /* 0x000fe200000010ff */
[----:B--2---:R-:W2:Y:S04]  /*b530*/  LDTM.x16 R20, tmem[UR6+0x120] ;  /* 0x00012006001479ee */ /* 0x004ea80008240000 */
[----:B------:R3:W-:Y:S01]  /*b540*/  STS.128 [R59], R36 ;  /* 0x000000243b007388 */ /* 0x0007e20000000c00 */
[-C--:B--2---:R-:W-:Y:S02]  /*b550*/  FMUL2 R26, R26.F32x2.HI_LO, R0.reuse.F32 ;  /* 0x000000001a1a724a */ /* 0x084fe40001000000 */
[-C--:B------:R-:W-:Y:S01]  /*b560*/  FMUL2 R24, R24.F32x2.HI_LO, R0.reuse.F32 ;  /* 0x000000001818724a */ /* 0x080fe20001000000 */
[----:B-1----:R-:W1:Y:S01]  /*b570*/  LDTM.x16 R4, tmem[UR6+0x130] ;  /* 0x00013006000479ee */ /* 0x002e620008240000 */
        /* <DEDUP_REMOVED lines=14> */
[----:B------:R-:W-:-:S05]  /*b660*/  F2FP.BF16.F32.PACK_AB R32, R29, R28 ;  /* 0x0000001c1d20723e */ /* 0x000fca00000010ff */
[----:B------:R3:W-:Y:S01]  /*b670*/  STS.128 [R58], R32 ;  /* 0x000000203a007388 */ /* 0x0007e20000000c00 */
[-C--:B-1----:R-:W-:Y:S02]  /*b680*/  FMUL2 R20, R6.F32x2.HI_LO, R0.reuse.F32 ;  /* 0x000000000614724a */ /* 0x082fe40001000000 */
[-C--:B------:R-:W-:Y:S02]  /*b690*/  FMUL2 R22, R4.F32x2.HI_LO, R0.reuse.F32 ;  /* 0x000000000416724a */ /* 0x080fe40001000000 */
[-C--:B------:R-:W-:Y:S02]  /*b6a0*/  FMUL2 R6, R10.F32x2.HI_LO, R0.reuse.F32 ;  /* 0x000000000a06724a */ /* 0x080fe40001000000 */
        /* <DEDUP_REMOVED lines=9> */
[----:B------:R-:W-:Y:S01]  /*b740*/  IMAD.U32 R0, RZ, RZ, UR9 ;  /* 0x00000009ff007e24 */ /* 0x000fe2000f8e00ff */
[----:B------:R-:W-:-:S02]  /*b750*/  F2FP.BF16.F32.PACK_AB R11, R19, R18 ;  /* 0x00000012130b723e */ /* 0x000fc400000010ff */
[----:B------:R-:W-:Y:S01]  /*b760*/  F2FP.BF16.F32.PACK_AB R10, R17, R16 ;  /* 0x00000010110a723e */ /* 0x000fe200000010ff */
[----:B------:R3:W-:Y:S01]  /*b770*/  STS.128 [R51], R4 ;  /* 0x0000000433007388 */ /* 0x0007e20000000c00 */
[----:B------:R-:W-:Y:S02]  /*b780*/  F2FP.BF16.F32.PACK_AB R9, R15, R14 ;  /* 0x0000000e0f09723e */ /* 0x000fe400000010ff */
[----:B------:R-:W-:-:S05]  /*b790*/  F2FP.BF16.F32.PACK_AB R8, R13, R12 ;  /* 0x0000000c0d08723e */ /* 0x000fca00000010ff */
[----:B------:R3:W-:Y:S01]  /*b7a0*/  STS.128 [R57], R8 ;  /* 0x0000000839007388 */ /* 0x0007e20000000c00 */
[----:B------:R1:W-:Y:S06]  /*b7b0*/  MEMBAR.ALL.CTA ;  /* 0x0000000000007992 */ /* 0x0003ec0000008000 */
[----:B-1----:R-:W1:Y:S02]  /*b7c0*/  FENCE.VIEW.ASYNC.S ;  /* 0x00000000000073c6 */ /* 0x002e640000000000 */
[----:B-1----:R3:W-:Y:S01]  /*b7d0*/  SYNCS.ARRIVE.TRANS64.RED.ART0 RZ, [UR11], R43 ;  /* 0x0000002bffff79a7 */ /* 0x0027e2000850040b */
[----:B------:R3:W-:Y:S01]  /*b7e0*/  SYNCS.ARRIVE.TRANS64.ART0 RZ, [UR7+0x1e0], R43 ;  /* 0x0001e02bffff79a7 */ /* 0x0007e20008500007 */
[----:B------:R1:W-:Y:S02]  /*b7f0*/  BAR.SYNC.DEFER_BLOCKING R0, 0x40 ;  /* 0x000100000000751d */ /* 0x0003e40000010000 */
[----:B-1----:R-:W-:-:S04]  /*b800*/  IMAD.U32 R0, RZ, RZ, UR5 ;  /* 0x00000005ff007e24 */ /* 0x002fc8000f8e00ff */
[----:B------:R3:W1:Y:S04]  /*b810*/  LDS R36, [R44+0x42c] ;  /* 0x00042c002c247984 */ /* 0x0006680000000800 */
[----:B------:R3:W2:Y:S01]  /*b820*/  LDS R37, [R44+0x82c] ;  /* 0x00082c002c257984 */ /* 0x0006a20000000800 */
[----:B------:R3:W-:Y:S01]  /*b830*/  SYNCS.ARRIVE.TRANS64.ART0 RZ, [UR7+0x1d8], R43 ;  /* 0x0001d82bffff79a7 */ /* 0x0007e20008500007 */
[----:B------:R-:W4:Y:S02]  /*b840*/  SYNCS.PHASECHK.TRANS64.TRYWAIT P1, [UR7+0x1a8], R3 ;  /* 0x0001a803ff0075a7 */ /* 0x000f240008021107 */
[----:B-1234-:R-:W-:Y:S05]  /*b850*/  @!P1 BRA `(.L_x_95) ;  /* 0x0000001c00a09947 */ /* 0x01efea0003800000 */
.L_x_172:
[----:B------:R2:W3:Y:S01]  /*b860*/  SYNCS.PHASECHK.TRANS64.TRYWAIT P1, [UR7+0x1f8], R0 ;  /* 0x0001f800ff0075a7 */ /* 0x0004e20008021107 */
[----:B------:R-:W-:-:S04]  /*b870*/  FSETP.NE.AND P6, PT, R36, RZ, PT ;  /* 0x000000ff2400720b */ /* 0x000fc80003fc5000 */
[----:B--2---:R-:W-:-:S06]  /*b880*/  FSEL R0, R36, 1, P6 ;  /* 0x3f80000024007808 */ /* 0x004fcc0003000000 */
[----:B------:R-:W2:Y:S02]  /*b890*/  MUFU.RCP R0, R0 ;  /* 0x0000000000007308 */ /* 0x000ea40000001000 */
[----:B--23--:R-:W-:Y:S05]  /*b8a0*/  @!P1 BRA `(.L_x_96) ;  /* 0x0000001c00ac9947 */ /* 0x00cfea0003800000 */
.L_x_174:
[----:B------:R-:W2:Y:S01]  /*b8b0*/  LDL.LU R6, [R1] ;  /* 0x0000000001067983 */ /* 0x000ea20000300800 */
[----:B------:R-:W-:Y:S01]  /*b8c0*/  R2UR UR4, R2 ;  /* 0x00000000020472ca */ /* 0x000fe200000e0000 */
[----:B------:R-:W3:Y:S01]  /*b8d0*/  LDCU.64 UR12, c[0x0][0x3c8] ;  /* 0x00007900ff0c77ac */ /* 0x000ee20008000a00 */
[----:B-1----:R-:W1:Y:S01]  /*b8e0*/  @P0 MUFU.LG2 R3, R41 ;  /* 0x0000002900030308 */ /* 0x002e620000000c00 */
[----:B------:R-:W4:Y:S01]  /*b8f0*/  LDCU UR20, c[0x0][0x380] ;  /* 0x00007000ff1477ac */ /* 0x000f220008000800 */
[----:B------:R-:W5:Y:S09]  /*b900*/  LDCU UR21, c[0x0][0x610] ;  /* 0x0000c200ff1577ac */ /* 0x000f720008000800 */
[----:B------:R-:W1:Y:S01]  /*b910*/  LDTM.x16 R12, tmem[UR4+0x140] ;  /* 0x00014004000c79ee */ /* 0x000e620008240000 */
[----:B------:R-:W1:Y:S01]  /*b920*/  LDCU.64 UR18, c[0x0][0x3d0] ;  /* 0x00007a00ff1277ac */ /* 0x000e620008000a00 */
[----:B------:R-:W-:Y:S01]  /*b930*/  ULEA UR6, UR14, UR25, 0x9 ;  /* 0x000000190e067291 */ /* 0x000fe2000f8e48ff */
[----:B------:R-:W1:Y:S03]  /*b940*/  LDCU.U8 UR31, c[0x0][0x614] ;  /* 0x0000c280ff1f77ac */ /* 0x000e660008000000 */
[----:B------:R-:W-:-:S02]  /*b950*/  UIADD3 UR17, UPT, UPT, UR6, 0x100, URZ ;  /* 0x0000010006117890 */ /* 0x000fc4000fffe0ff */
[----:B------:R-:W-:Y:S02]  /*b960*/  ULOP3.LUT UR22, UR22, 0x1, URZ, 0x3c, !UPT ;  /* 0x0000000116167892 */ /* 0x000fe4000f8e3cff */
[----:B------:R-:W-:Y:S01]  /*b970*/  ULOP3.LUT UR23, UR23, 0x1, URZ, 0x3c, !UPT ;  /* 0x0000000117177892 */ /* 0x000fe2000f8e3cff */
[-C--:B-1----:R-:W-:Y:S02]  /*b980*/  FMUL2 R18, R18.F32x2.HI_LO, R0.reuse.F32 ;  /* 0x000000001212724a */ /* 0x082fe40001000000 */
[-C--:B------:R-:W-:Y:S02]  /*b990*/  FMUL2 R16, R16.F32x2.HI_LO, R0.reuse.F32 ;  /* 0x000000001010724a */ /* 0x080fe40001000000 */
[----:B------:R-:W-:Y:S01]  /*b9a0*/  FMUL2 R14, R14.F32x2.HI_LO, R0.F32 ;  /* 0x000000000e0e724a */ /* 0x000fe20001000000 */
[----:B------:R-:W-:Y:S01]  /*b9b0*/  F2FP.BF16.F32.PACK_AB R7, R19, R18 ;  /* 0x000000121307723e */ /* 0x000fe200000010ff */
        /* <DEDUP_REMOVED lines=8> */
[----:B------:R-:W-:-:S02]  /*ba40*/  F2FP.BF16.F32.PACK_AB R26, R25, R24 ;  /* 0x00000018191a723e */ /* 0x000fc400000010ff */
[----:B------:R-:W-:Y:S02]  /*ba50*/  F2FP.BF16.F32.PACK_AB R25, R23, R22 ;  /* 0x000000161719723e */ /* 0x000fe400000010ff */
[----:B------:R-:W-:Y:S02]  /*ba60*/  F2FP.BF16.F32.PACK_AB R24, R21, R20 ;  /* 0x000000141518723e */ /* 0x000fe400000010ff */
[----:B--2---:R-:W-:Y:S02]  /*ba70*/  R2UR UR30, R6 ;  /* 0x00000000061e72ca */ /* 0x004fe400000e0000 */
[----:B------:R-:W-:-:S05]  /*ba80*/  F2FP.BF16.F32.PACK_AB R6, R17, R16 ;  /* 0x000000101106723e */ /* 0x000fca00000010ff */
[----:B------:R1:W-:Y:S04]  /*ba90*/  STS.128 [R45], R4 ;  /* 0x000000042d007388 */ /* 0x0003e80000000c00 */
[----:B------:R2:W-:Y:S02]  /*baa0*/  STS.128 [R56], R24 ;  /* 0x0000001838007388 */ /* 0x0005e40000000c00 */
[----:B------:R-:W-:Y:S01]  /*bab0*/  UIADD3 UR30, UPT, UPT, UR27, UR30, URZ ;  /* 0x0000001e1b1e7290 */ /* 0x000fe2000fffe0ff */
[----:B-1----:R-:W1:Y:S02]  /*bac0*/  LDTM.x16 R4, tmem[UR4+0x150] ;  /* 0x00015004000479ee */ /* 0x002e640008240000 */
[-C--:B-1----:R-:W-:Y:S02]  /*bad0*/  FMUL2 R22, R18.F32x2.HI_LO, R0.reuse.F32 ;  /* 0x000000001216724a */ /* 0x082fe40001000000 */
[----:B------:R-:W-:-:S02]  /*bae0*/  FMUL2 R20, R16.F32x2.HI_LO, R0.F32 ;  /* 0x000000001014724a */ /* 0x000fc40001000000 */
        /* <DEDUP_REMOVED lines=10> */
[----:B--2---:R-:W1:Y:S01]  /*bb90*/  LDTM.x16 R20, tmem[UR4+0x160] ;  /* 0x00016004001479ee */ /* 0x004e620008240000 */
[----:B------:R-:W-:Y:S02]  /*bba0*/  F2FP.BF16.F32.PACK_AB R9, R7, R6 ;  /* 0x000000060709723e */ /* 0x000fe400000010ff */
[----:B------:R-:W-:Y:S02]  /*bbb0*/  F2FP.BF16.F32.PACK_AB R8, R5, R4 ;  /* 0x000000040508723e */ /* 0x000fe400000010ff */
[----:B------:R-:W-:Y:S02]  /*bbc0*/  F2FP.BF16.F32.PACK_AB R13, R19, R18 ;  /* 0x00000012130d723e */ /* 0x000fe400000010ff */
[----:B------:R-:W-:Y:S01]  /*bbd0*/  F2FP.BF16.F32.PACK_AB R12, R17, R16 ;  /* 0x00000010110c723e */ /* 0x000fe200000010ff */
[----:B------:R-:W-:Y:S04]  /*bbe0*/  STS.128 [R50], R8 ;  /* 0x0000000832007388 */ /* 0x000fe80000000c00 */
[----:B------:R2:W-:Y:S01]  /*bbf0*/  STS.128 [R55], R12 ;  /* 0x0000000c37007388 */ /* 0x0005e20000000c00 */
[----:B-1----:R-:W-:-:S02]  /*bc00*/  FMUL2 R26, R26.F32x2.HI_LO, R0.F32 ;  /* 0x000000001a1a724a */ /* 0x002fc40001000000 */
        /* <DEDUP_REMOVED lines=13> */
[----:B------:R-:W-:Y:S01]  /*bce0*/  F2FP.BF16.F32.PACK_AB R32, R29, R28 ;  /* 0x0000001c1d20723e */ /* 0x000fe200000010ff */
[----:B--2---:R-:W1:Y:S01]  /*bcf0*/  LDTM.x16 R4, tmem[UR4+0x170] ;  /* 0x00017004000479ee */ /* 0x004e620008240000 */
[----:B------:R-:W-:Y:S01]  /*bd00*/  USHF.R.S32.HI UR4, URZ, 0x1f, UR15 ;  /* 0x0000001fff047899 */ /* 0x000fe2000801140f */
[----:B------:R-:W-:-:S03]  /*bd10*/  F2FP.BF16.F32.PACK_AB R25, R23, R22 ;  /* 0x000000161719723e */ /* 0x000fc600000010ff */
[----:B---3--:R-:W-:Y:S02]  /*bd20*/  UIMAD UR14, UR4, UR12, URZ ;  /* 0x0000000c040e72a4 */ /* 0x008fe4000f8e02ff */
[----:B------:R-:W-:Y:S01]  /*bd30*/  UIMAD.WIDE.U32 UR4, UR15, UR12, URZ ;  /* 0x0000000c0f0472a5 */ /* 0x000fe2000f8e00ff */
[----:B------:R-:W-:Y:S01]  /*bd40*/  STS.128 [R47], R24 ;  /* 0x000000182f007388 */ /* 0x000fe20000000c00 */
[----:B----4-:R-:W-:Y:S02]  /*bd50*/  UIADD3 UR12, UPT, UPT, -UR17, UR20, URZ ;  /* 0x00000014110c7290 */ /* 0x010fe4000fffe1ff */
[----:B------:R-:W-:Y:S01]  /*bd60*/  UIMAD UR13, UR15, UR13, UR14 ;  /* 0x0000000d0f0d72a4 */ /* 0x000fe2000f8e020e */
[----:B------:R-:W-:Y:S01]  /*bd70*/  STS.128 [R54], R32 ;  /* 0x0000002036007388 */ /* 0x000fe20000000c00 */
[----:B------:R-:W-:Y:S02]  /*bd80*/  UIADD3 UR14, UPT, UPT, -UR6, UR20, URZ ;  /* 0x00000014060e7290 */ /* 0x000fe4000fffe1ff */
[----:B------:R-:W-:Y:S01]  /*bd90*/  UIADD3 UR5, UPT, UPT, UR5, UR13, URZ ;  /* 0x0000000d05057290 */ /* 0x000fe2000fffe0ff */
[----:B------:R-:W-:Y:S01]  /*bda0*/  ISETP.LT.AND P4, PT, R40, UR12, PT ;  /* 0x0000000c28007c0c */ /* 0x000fe2000bf81270 */
[----:B-----5:R-:W-:-:S02]  /*bdb0*/  UIMAD.WIDE.U32 UR12, UR30, UR21, URZ ;  /* 0x000000151e0c72a5 */ /* 0x020fc4000f8e00ff */
[----:B------:R-:W-:Y:S01]  /*bdc0*/  UIMAD.WIDE.U32 UR4, UR16, UR18, UR4 ;  /* 0x00000012100472a5 */ /* 0x000fe2000f8e0004 */
[----:B------:R-:W-:Y:S01]  /*bdd0*/  ISETP.LT.AND P5, PT, R40, UR14, PT ;  /* 0x0000000e28007c0c */ /* 0x000fe2000bfa1270 */
[----:B------:R-:W2:Y:S01]  /*bde0*/  LDCU.64 UR20, c[0x0][0x618] ;  /* 0x0000c300ff1477ac */ /* 0x000ea20008000a00 */
[-C--:B-1----:R-:W-:Y:S02]  /*bdf0*/  FMUL2 R20, R4.F32x2.HI_LO, R0.reuse.F32 ;  /* 0x000000000414724a */ /* 0x082fe40001000000 */
[----:B------:R-:W-:Y:S01]  /*be00*/  UMOV UR12, UR13 ;  /* 0x0000000d000c7c82 */ /* 0x000fe20008000000 */
[-C--:B------:R-:W-:Y:S01]  /*be10*/  FMUL2 R4, R12.F32x2.HI_LO, R0.reuse.F32 ;  /* 0x000000000c04724a */ /* 0x080fe20001000000 */
[----:B------:R-:W-:Y:S01]  /*be20*/  USHF.R.S32.HI UR14, URZ, 0x1f, UR16 ;  /* 0x0000001fff0e7899 */ /* 0x000fe20008011410 */
[-C--:B------:R-:W-:Y:S01]  /*be30*/  FMUL2 R12, R14.F32x2.HI_LO, R0.reuse.F32 ;  /* 0x000000000e0c724a */ /* 0x080fe20001000000 */
[----:B------:R-:W1:Y:S01]  /*be40*/  LDCU.U8 UR15, c[0x0][0x621] ;  /* 0x0000c420ff0f77ac */ /* 0x000e620008000000 */
[----:B------:R-:W-:-:S02]  /*be50*/  FMUL2 R6, R6.F32x2.HI_LO, R0.F32 ;  /* 0x000000000606724a */ /* 0x000fc40001000000 */
[----:B------:R-:W-:Y:S01]  /*be60*/  FMUL2 R8, R8.F32x2.HI_LO, R0.F32 ;  /* 0x000000000808724a */ /* 0x000fe20001000000 */
[----:B------:R-:W-:Y:S01]  /*be70*/  F2FP.BF16.F32.PACK_AB R13, R13, R12 ;  /* 0x0000000c0d0d723e */ /* 0x000fe200000010ff */
[----:B------:R-:W-:Y:S01]  /*be80*/  FMUL2 R10, R10.F32x2.HI_LO, R0.F32 ;  /* 0x000000000a0a724a */ /* 0x000fe20001000000 */
[----:B------:R-:W-:Y:S01]  /*be90*/  F2FP.BF16.F32.PACK_AB R12, R5, R4 ;  /* 0x00000004050c723e */ /* 0x000fe200000010ff */
[----:B------:R-:W-:Y:S01]  /*bea0*/  IMAD.U32 R4, RZ, RZ, UR4 ;  /* 0x00000004ff047e24 */ /* 0x000fe2000f8e00ff */
[----:B------:R-:W-:Y:S01]  /*beb0*/  UIADD3 UR4, UPT, UPT, UR30, -UR12, URZ ;  /* 0x8000000c1e047290 */ /* 0x000fe2000fffe0ff */
[-C--:B------:R-:W-:Y:S01]  /*bec0*/  FMUL2 R18, R18.F32x2.HI_LO, R0.reuse.F32 ;  /* 0x000000001212724a */ /* 0x080fe20001000000 */
[----:B------:R-:W-:Y:S01]  /*bed0*/  UIMAD UR13, UR14, UR18, URZ ;  /* 0x000000120e0d72a4 */ /* 0x000fe2000f8e02ff */
[----:B------:R-:W-:Y:S01]  /*bee0*/  FMUL2 R16, R16.F32x2.HI_LO, R0.F32 ;  /* 0x000000001010724a */ /* 0x000fe20001000000 */
[----:B------:R-:W-:Y:S01]  /*bef0*/  USHF.R.U32.HI UR4, URZ, UR31, UR4 ;  /* 0x0000001fff047299 */ /* 0x000fe20008011604 */
[----:B------:R-:W3:Y:S01]  /*bf00*/  @P0 LDC R0, c[0x0][0x600] ;  /* 0x00018000ff000b82 */ /* 0x000ee20000000800 */
[----:B------:R-:W4:Y:S01]  /*bf10*/  LDCU.U8 UR31, c[0x0][0x615] ;  /* 0x0000c2a0ff1f77ac */ /* 0x000f220008000000 */
[----:B------:R-:W-:Y:S01]  /*bf20*/  F2FP.BF16.F32.PACK_AB R11, R11, R10 ;  /* 0x0000000a0b0b723e */ /* 0x000fe200000010ff */
[----:B------:R-:W-:Y:S01]  /*bf30*/  IMAD.U32 R5, RZ, RZ, UR5 ;  /* 0x00000005ff057e24 */ /* 0x000fe2000f8e00ff */
[----:B------:R-:W-:Y:S01]  /*bf40*/  F2FP.BF16.F32.PACK_AB R15, R19, R18 ;  /* 0x00000012130f723e */ /* 0x000fe200000010ff */
[----:B------:R-:W-:Y:S01]  /*bf50*/  UIADD3 UR4, UPT, UPT, UR12, UR4, URZ ;  /* 0x000000040c047290 */ /* 0x000fe2000fffe0ff */
[----:B------:R-:W-:Y:S01]  /*bf60*/  F2FP.BF16.F32.PACK_AB R10, R9, R8 ;  /* 0x00000008090a723e */ /* 0x000fe200000010ff */
[----:B------:R-:W-:Y:S01]  /*bf70*/  UIMAD UR12, UR16, UR19, UR13 ;  /* 0x00000013100c72a4 */ /* 0x000fe2000f8e020d */
[----:B------:R-:W-:Y:S01]  /*bf80*/  F2FP.BF16.F32.PACK_AB R14, R17, R16 ;  /* 0x00000010110e723e */ /* 0x000fe200000010ff */
[----:B------:R-:W5:Y:S01]  /*bf90*/  @P5 LDC.64 R18, c[0x0][0x3b0] ;  /* 0x0000ec00ff125b82 */ /* 0x000f620000000a00 */
[----:B------:R-:W-:Y:S01]  /*bfa0*/  F2FP.BF16.F32.PACK_AB R9, R7, R6 ;  /* 0x000000060709723e */ /* 0x000fe200000010ff */
[----:B------:R-:W-:Y:S01]  /*bfb0*/  UIADD3 UR5, UPT, UPT, UR5, UR12, URZ ;  /* 0x0000000c05057290 */ /* 0x000fe2000fffe0ff */
[----:B------:R-:W-:Y:S01]  /*bfc0*/  F2FP.BF16.F32.PACK_AB R8, R21, R20 ;  /* 0x000000141508723e */ /* 0x000fe200000010ff */
[----:B------:R-:W-:Y:S01]  /*bfd0*/  IMAD.U32 R7, RZ, RZ, UR6 ;  /* 0x00000006ff077e24 */ /* 0x000fe2000f8e00ff */
[----:B------:R-:W-:Y:S01]  /*bfe0*/  @P5 IADD3 R5, P3, P2, R4, UR6, R40 ;  /* 0x0000000604055c10 */ /* 0x000fe2000fa7e028 */
[----:B------:R-:W-:Y:S01]  /*bff0*/  IMAD.MOV.U32 R16, RZ, RZ, -0x800000 ;  /* 0xff800000ff107424 */ /* 0x000fe200078e00ff */
[----:B------:R-:W1:Y:S01]  /*c000*/  LDCU UR14, c[0x0][0x60c] ;  /* 0x0000c180ff0e77ac */ /* 0x000e620008000800 */
[----:B------:R-:W1:Y:S01]  /*c010*/  @P4 LDC.64 R20, c[0x0][0x3b0] ;  /* 0x0000ec00ff144b82 */ /* 0x000e620000000a00 */
[----:B------:R2:W-:Y:S01]  /*c020*/  STS.128 [R49], R8 ;  /* 0x0000000831007388 */ /* 0x0005e20000000c00 */
[----:B------:R-:W-:Y:S01]  /*c030*/  @P5 SHF.R.S32.HI R7, RZ, 0x1f, R7 ;  /* 0x0000001fff075819 */ /* 0x000fe20000011407 */
[----:B----4-:R-:W-:-:S02]  /*c040*/  USHF.R.U32.HI UR4, URZ, UR31, UR4 ;  /* 0x0000001fff047299 */ /* 0x010fc40008011604 */
[----:B------:R-:W-:Y:S01]  /*c050*/  STS.128 [R53], R12 ;  /* 0x0000000c35007388 */ /* 0x000fe20000000c00 */
[----:B------:R-:W4:Y:S01]  /*c060*/  LDCU.U8 UR31, c[0x0][0x620] ;  /* 0x0000c400ff1f77ac */ /* 0x000f220008000000 */
[----:B---3--:R-:W-:Y:S01]  /*c070*/  @P0 FFMA R0, R42, R0, R3 ;  /* 0x000000002a000223 */ /* 0x008fe20000000003 */
[----:B------:R-:W3:Y:S01]  /*c080*/  @P6 LDC R17, c[0x0][0x600] ;  /* 0x00018000ff116b82 */ /* 0x000ee20000000800 */
[----:B------:R2:W-:Y:S06]  /*c090*/  MEMBAR.ALL.CTA ;  /* 0x0000000000007992 */ /* 0x0005ec0000008000 */
[----:B--2---:R-:W2:Y:S01]  /*c0a0*/  FENCE.VIEW.ASYNC.S ;  /* 0x00000000000073c6 */ /* 0x004ea20000000000 */
[----:B------:R-:W-:Y:S01]  /*c0b0*/  UIMAD.WIDE.U32 UR12, UR4, UR21, URZ ;  /* 0x00000015040c72a5 */ /* 0x000fe2000f8e00ff */
[----:B------:R-:W-:-:S02]  /*c0c0*/  IMAD.U32 R3, RZ, RZ, UR30 ;  /* 0x0000001eff037e24 */ /* 0x000fc4000f8e00ff */
[----:B------:R-:W-:Y:S01]  /*c0d0*/  @P0 FMUL R16, R0, 0.69314718246459960938 ;  /* 0x3f31721800100820 */ /* 0x000fe20000400000 */
[----:B------:R-:W-:Y:S01]  /*c0e0*/  @P5 IADD3.X R7, PT, PT, R7, UR5, RZ, P3, P2 ;  /* 0x0000000507075c10 */ /* 0x000fe20009fe44ff */
[----:B------:R-:W-:Y:S01]  /*c0f0*/  IMAD.MOV.U32 R0, RZ, RZ, -0x800000 ;  /* 0xff800000ff007424 */ /* 0x000fe200078e00ff */
[----:B------:R1:W-:Y:S01]  /*c100*/  STL [R1], R3 ;  /* 0x0000000301007387 */ /* 0x0003e20000100800 */
[----:B------:R-:W-:Y:S02]  /*c110*/  UMOV UR6, UR13 ;  /* 0x0000000d00067c82 */ /* 0x000fe40008000000 */
[----:B------:R-:W-:Y:S01]  /*c120*/  UIADD3 UR12, UPT, UPT, UR4, -UR6, URZ ;  /* 0x80000006040c7290 */ /* 0x000fe2000fffe0ff */
[----:B------:R-:W3:Y:S01]  /*c130*/  @P6 MUFU.LG2 R8, R36 ;  /* 0x0000002400086308 */ /* 0x000ee20000000c00 */
[----:B------:R-:W-:Y:S01]  /*c140*/  IMAD.U32 R9, RZ, RZ, UR17 ;  /* 0x00000011ff097e24 */ /* 0x000fe2000f8e00ff */
[----:B--2---:R2:W-:Y:S04]  /*c150*/  SYNCS.ARRIVE.TRANS64.RED.ART0 RZ, [UR10], R43 ;  /* 0x0000002bffff79a7 */ /* 0x0045e8000850040a */
[----:B------:R-:W-:-:S02]  /*c160*/  @P4 SHF.R.S32.HI R9, RZ, 0x1f, R9 ;  /* 0x0000001fff094819 */ /* 0x000fc40000011409 */
[----:B-1----:R-:W-:Y:S01]  /*c170*/  @P4 IADD3 R3, P1, P0, R4, UR17, R40 ;  /* 0x0000001104034c10 */ /* 0x002fe2000f83e028 */
[----:B------:R2:W-:Y:S03]  /*c180*/  SYNCS.ARRIVE.TRANS64.ART0 RZ, [UR7+0x1e8], R43 ;  /* 0x0001e82bffff79a7 */ /* 0x0005e60008500007 */
[----:B------:R-:W-:Y:S01]  /*c190*/  @P4 IADD3.X R9, PT, PT, R9, UR5, RZ, P1, P0 ;  /* 0x0000000509094c10 */ /* 0x000fe20008fe04ff */
[----:B----4-:R-:W-:Y:S01]  /*c1a0*/  USHF.R.U32.HI UR5, URZ, UR31, UR12 ;  /* 0x0000001fff057299 */ /* 0x010fe2000801160c */
[----:B-----5:R-:W-:Y:S01]  /*c1b0*/  @P5 LEA R6, P1, R5, R18, 0x2 ;  /* 0x0000001205065211 */ /* 0x020fe200078210ff */
[----:B------:R-:W1:Y:S01]  /*c1c0*/  LDCU UR12, c[0x0][0x624] ;  /* 0x0000c480ff0c77ac */ /* 0x000e620008000800 */
[----:B------:R-:W-:Y:S01]  /*c1d0*/  @P4 LEA R4, P0, R3, R20, 0x2 ;  /* 0x0000001403044211 */ /* 0x000fe200078010ff */
[----:B---3--:R-:W-:Y:S01]  /*c1e0*/  @P6 FFMA R8, R37, R17, R8 ;  /* 0x0000001125086223 */ /* 0x008fe20000000008 */
[----:B------:R-:W-:Y:S01]  /*c1f0*/  @P5 LEA.HI.X R7, R5, R19, R7, 0x2, P1 ;  /* 0x0000001305075211 */ /* 0x000fe200008f1407 */
[----:B------:R-:W-:Y:S01]  /*c200*/  UIADD3 UR6, UPT, UPT, UR6, UR5, URZ ;  /* 0x0000000506067290 */ /* 0x000fe2000fffe0ff */
[----:B------:R-:W-:Y:S01]  /*c210*/  @P4 LEA.HI.X R5, R3, R21, R9, 0x2, P0 ;  /* 0x0000001503054211 */ /* 0x000fe200000f1409 */
[----:B------:R-:W-:-:S02]  /*c220*/  @P6 FMUL R0, R8, 0.69314718246459960938 ;  /* 0x3f31721808006820 */ /* 0x000fc40000400000 */
[----:B------:R2:W-:Y:S01]  /*c230*/  @P5 STG.E desc[UR28][R6.64], R16 ;  /* 0x0000001006005986 */ /* 0x0005e2000c10191c */
[----:B------:R-:W-:-:S03]  /*c240*/  USHF.R.U32.HI UR16, URZ, UR15, UR6 ;  /* 0x0000000fff107299 */ /* 0x000fc60008011606 */
[----:B------:R2:W-:Y:S01]  /*c250*/  @P4 STG.E desc[UR28][R4.64], R0 ;  /* 0x0000000004004986 */ /* 0x0005e2000c10191c */
[----:B------:R-:W-:-:S04]  /*c260*/  UIADD3 UR5, UPT, UPT, -UR16, URZ, URZ ;  /* 0x000000ff10057290 */ /* 0x000fc8000fffe1ff */
[----:B------:R-:W-:Y:S02]  /*c270*/  UIMAD UR15, UR20, UR5, UR4 ;  /* 0x00000005140f72a4 */ /* 0x000fe4000f8e0204 */
[----:B-1----:R-:W-:Y:S02]  /*c280*/  UISETP.GE.AND UP0, UPT, UR30, UR12, UPT ;  /* 0x0000000c1e00728c */ /* 0x002fe4000bf06270 */
[----:B------:R-:W-:-:S04]  /*c290*/  UIADD3 UR4, UPT, UPT, -UR4, URZ, URZ ;  /* 0x000000ff04047290 */ /* 0x000fc8000fffe1ff */
[----:B------:R-:W-:-:S03]  /*c2a0*/  UIMAD UR14, UR14, UR4, UR30 ;  /* 0x000000040e0e72a4 */ /* 0x000fc6000f8e021e */
[----:B------:R-:W-:Y:S09]  /*c2b0*/  BRA.U !UP0, `(.L_x_97) ;  /* 0xffffffe508e87547 */ /* 0x000ff2000b83ffff */
.L_x_88:
[----:B------:R-:W-:-:S06]  /*c2c0*/  USHF.L.U32 UR4, UR22, 0x1f, URZ ;  /* 0x0000001f16047899 */ /* 0x000fcc00080006ff */
[----:B--2---:R-:W-:-:S04]  /*c2d0*/  MOV R0, UR4 ;  /* 0x0000000400007c02 */ /* 0x004fc80008000f00 */
[----:B------:R-:W1:Y:S02]  /*c2e0*/  SYNCS.PHASECHK.TRANS64.TRYWAIT P0, [UR7+0x1f8], R0 ;  /* 0x0001f800ff0075a7 */ /* 0x000e640008001107 */
[----:B-1----:R-:W-:Y:S05]  /*c2f0*/  @!P0 BRA `(.L_x_98) ;  /* 0x0000001400388947 */ /* 0x002fea0003800000 */
.L_x_176:
[----:B------:R-:W-:Y:S06]  /*c300*/  BAR.ARV 0x2, 0x1a0 ;  /* 0x0086800000007b1d */ /* 0x000fec0000002000 */
[----:B------:R-:W-:Y:S05]  /*c310*/  BRA `(.L_x_99) ;  /* 0x0000000000347947 */ /* 0x000fea0003800000 */
.L_x_87:
[----:B------:R-:W-:Y:S05]  /*c320*/  BRA.U UP0, `(.L_x_100) ;  /* 0x00000001002c7547 */ /* 0x000fea000b800000 */
[----:B-1----:R-:W1:Y:S01]  /*c330*/  S2UR UR4, SR_CgaCtaId ;  /* 0x00000000000479c3 */ /* 0x002e620000008800 */
        /* <DEDUP_REMOVED lines=10> */
.L_x_100:
[----:B------:R-:W-:Y:S01]  /*c3e0*/  NOP ;  /* 0x0000000000007918 */ /* 0x000fe20000000000 */
.L_x_99:
[----:B-1----:R-:W1:Y:S02]  /*c3f0*/  S2R R0, SR_TID.X ;  /* 0x0000000000007919 */ /* 0x002e640000002100 */
        /* <DEDUP_REMOVED lines=15> */
.L_x_101:
[----:B------:R-:W-:Y:S01]  /*c4f0*/  NOP ;  /* 0x0000000000007918 */ /* 0x000fe20000000000 */
[----:B-1----:R-:W-:Y:S05]  /*c500*/  EXIT ;  /* 0x000000000000794d */ /* 0x002fea0003800000 */
.L_x_14:
[----:B------:R-:W-:Y:S02]  /*c510*/  MOV R2, UR7 ;  /* 0x0000000700027c02 */ /* 0x000fe40008000f00 */
[----:B------:R-:W-:Y:S02]  /*c520*/  MOV R3, UR7 ;  /* 0x0000000700037c02 */ /* 0x000fe40008000f00 */
[----:B------:R-:W-:-:S07]  /*c530*/  MOV R4, UR4 ;  /* 0x0000000400047c02 */ /* 0x000fce0008000f00 */
.L_x_102:
[----:B--2---:R2:W3:Y:S02]  /*c540*/  SYNCS.PHASECHK.TRANS64.TRYWAIT P0, [R4+URZ+0xc0], R3 ;  /* 0x0000c003040075a7 */ /* 0x0044e400080011ff */
[----:B---3--:R-:W-:Y:S05]  /*c550*/  @!P0 NANOSLEEP.SYNCS 0x989680 ;  /* 0x009896800000895d */ /* 0x008fea0003900000 */
[----:B------:R-:W3:Y:S02]  /*c560*/  @!P0 SYNCS.PHASECHK.TRANS64 P0, [R4+URZ+0xc0], R3 ;  /* 0x0000c003040085a7 */ /* 0x000ee400080010ff */
[----:B---3--:R-:W-:Y:S05]  /*c570*/  @!P0 BRA `(.L_x_102) ;  /* 0xfffffffc00f08947 */ /* 0x008fea000383ffff */
[----:B------:R-:W-:Y:S05]  /*c580*/  BRA `(.L_x_103) ;  /* 0xffffff4800f07947 */ /* 0x000fea000383ffff */
.L_x_16:
[----:B---3--:R-:W-:Y:S02]  /*c590*/  MOV R2, UR5 ;  /* 0x0000000500027c02 */ /* 0x008fe40008000f00 */
[----:B------:R-:W-:Y:S02]  /*c5a0*/  MOV R3, UR5 ;  /* 0x0000000500037c02 */ /* 0x000fe40008000f00 */
[----:B------:R-:W-:-:S07]  /*c5b0*/  MOV R4, UR15 ;  /* 0x0000000f00047c02 */ /* 0x000fce0008000f00 */
.L_x_104:
[----:B--2---:R2:W3:Y:S02]  /*c5c0*/  SYNCS.PHASECHK.TRANS64.TRYWAIT P0, [R4+URZ+0x10], R3 ;  /* 0x00001003040075a7 */ /* 0x0044e400080011ff */
[----:B---3--:R-:W-:Y:S05]  /*c5d0*/  @!P0 NANOSLEEP.SYNCS 0x989680 ;  /* 0x009896800000895d */ /* 0x008fea0003900000 */
[----:B------:R-:W3:Y:S02]  /*c5e0*/  @!P0 SYNCS.PHASECHK.TRANS64 P0, [R4+URZ+0x10], R3 ;  /* 0x00001003040085a7 */ /* 0x000ee400080010ff */
[----:B---3--:R-:W-:Y:S05]  /*c5f0*/  @!P0 BRA `(.L_x_104) ;  /* 0xfffffffc00f08947 */ /* 0x008fea000383ffff */
[----:B------:R-:W-:Y:S05]  /*c600*/  BRA `(.L_x_105) ;  /* 0xffffff4c00147947 */ /* 0x000fea000383ffff */
.L_x_18:
[----:B----4-:R-:W-:Y:S02]  /*c610*/  MOV R2, UR5 ;  /* 0x0000000500027c02 */ /* 0x010fe40008000f00 */
[----:B------:R-:W-:Y:S02]  /*c620*/  MOV R3, UR5 ;  /* 0x0000000500037c02 */ /* 0x000fe40008000f00 */
[----:B------:R-:W-:-:S07]  /*c630*/  MOV R4, UR15 ;  /* 0x0000000f00047c02 */ /* 0x000fce0008000f00 */
.L_x_106:
[----:B--2---:R2:W3:Y:S02]  /*c640*/  SYNCS.PHASECHK.TRANS64.TRYWAIT P0, [R4+URZ+0x18], R3 ;  /* 0x00001803040075a7 */ /* 0x0044e400080011ff */
[----:B---3--:R-:W-:Y:S05]  /*c650*/  @!P0 NANOSLEEP.SYNCS 0x989680 ;  /* 0x009896800000895d */ /* 0x008fea0003900000 */
[----:B------:R-:W3:Y:S02]  /*c660*/  @!P0 SYNCS.PHASECHK.TRANS64 P0, [R4+URZ+0x18], R3 ;  /* 0x00001803040085a7 */ /* 0x000ee400080010ff */
[----:B---3--:R-:W-:Y:S05]  /*c670*/  @!P0 BRA `(.L_x_106) ;  /* 0xfffffffc00f08947 */ /* 0x008fea000383ffff */
[----:B------:R-:W-:Y:S05]  /*c680*/  BRA `(.L_x_107) ;  /* 0xffffff4c004c7947 */ /* 0x000fea000383ffff */
.L_x_20:
[----:B---34-:R-:W-:Y:S02]  /*c690*/  MOV R2, UR7 ;  /* 0x0000000700027c02 */ /* 0x018fe40008000f00 */
[----:B------:R-:W-:Y:S02]  /*c6a0*/  MOV R3, UR7 ;  /* 0x0000000700037c02 */ /* 0x000fe40008000f00 */
[----:B------:R-:W-:-:S07]  /*c6b0*/  MOV R0, UR4 ;  /* 0x0000000400007c02 */ /* 0x000fce0008000f00 */
.L_x_108:
[----:B--2---:R2:W3:Y:S02]  /*c6c0*/  SYNCS.PHASECHK.TRANS64.TRYWAIT P0, [R0+URZ+0xc0], R3 ;  /* 0x0000c003000075a7 */ /* 0x0044e400080011ff */
[----:B---3--:R-:W-:Y:S05]  /*c6d0*/  @!P0 NANOSLEEP.SYNCS 0x989680 ;  /* 0x009896800000895d */ /* 0x008fea0003900000 */
[----:B------:R-:W3:Y:S02]  /*c6e0*/  @!P0 SYNCS.PHASECHK.TRANS64 P0, [R0+URZ+0xc0], R3 ;  /* 0x0000c003000085a7 */ /* 0x000ee400080010ff */
[----:B---3--:R-:W-:Y:S05]  /*c6f0*/  @!P0 BRA `(.L_x_108) ;  /* 0xfffffffc00f08947 */ /* 0x008fea000383ffff */
[----:B------:R-:W-:Y:S05]  /*c700*/  BRA `(.L_x_109) ;  /* 0xffffff4c006c7947 */ /* 0x000fea000383ffff */
.L_x_23:
[----:B---34-:R-:W-:Y:S02]  /*c710*/  MOV R2, UR8 ;  /* 0x0000000800027c02 */ /* 0x018fe40008000f00 */
[----:B------:R-:W-:Y:S02]  /*c720*/  MOV R3, UR8 ;  /* 0x0000000800037c02 */ /* 0x000fe40008000f00 */
[----:B------:R-:W-:-:S07]  /*c730*/  MOV R4, UR4 ;  /* 0x0000000400047c02 */ /* 0x000fce0008000f00 */
.L_x_110:
[----:B--2---:R2:W3:Y:S02]  /*c740*/  SYNCS.PHASECHK.TRANS64.TRYWAIT P0, [R4+URZ+0xc0], R3 ;  /* 0x0000c003040075a7 */ /* 0x0044e400080011ff */
[----:B---3--:R-:W-:Y:S05]  /*c750*/  @!P0 NANOSLEEP.SYNCS 0x989680 ;  /* 0x009896800000895d */ /* 0x008fea0003900000 */
[----:B------:R-:W3:Y:S02]  /*c760*/  @!P0 SYNCS.PHASECHK.TRANS64 P0, [R4+URZ+0xc0], R3 ;  /* 0x0000c003040085a7 */ /* 0x000ee400080010ff */
[----:B---3--:R-:W-:Y:S05]  /*c770*/  @!P0 BRA `(.L_x_110) ;  /* 0xfffffffc00f08947 */ /* 0x008fea000383ffff */
[----:B------:R-:W-:Y:S05]  /*c780*/  BRA `(.L_x_111) ;  /* 0xffffff4c00f87947 */ /* 0x000fea000383ffff */
.L_x_25:
[----:B---34-:R-:W-:Y:S02]  /*c790*/  MOV R2, UR6 ;  /* 0x0000000600027c02 */ /* 0x018fe40008000f00 */
[----:B------:R-:W-:Y:S02]  /*c7a0*/  MOV R3, UR6 ;  /* 0x0000000600037c02 */ /* 0x000fe40008000f00 */
[----:B------:R-:W-:-:S07]  /*c7b0*/  MOV R0, UR5 ;  /* 0x0000000500007c02 */ /* 0x000fce0008000f00 */
.L_x_112:
[----:B--2---:R2:W3:Y:S02]  /*c7c0*/  SYNCS.PHASECHK.TRANS64.TRYWAIT P0, [R0+URZ+0xc0], R3 ;  /* 0x0000c003000075a7 */ /* 0x0044e400080011ff */
[----:B---3--:R-:W-:Y:S05]  /*c7d0*/  @!P0 NANOSLEEP.SYNCS 0x989680 ;  /* 0x009896800000895d */ /* 0x008fea0003900000 */
[----:B------:R-:W3:Y:S02]  /*c7e0*/  @!P0 SYNCS.PHASECHK.TRANS64 P0, [R0+URZ+0xc0], R3 ;  /* 0x0000c003000085a7 */ /* 0x000ee400080010ff */
[----:B---3--:R-:W-:Y:S05]  /*c7f0*/  @!P0 BRA `(.L_x_112) ;  /* 0xfffffffc00f08947 */ /* 0x008fea000383ffff */
[----:B------:R-:W-:Y:S05]  /*c800*/  BRA `(.L_x_113) ;  /* 0xffffff4c00f87947 */ /* 0x000fea000383ffff */
.L_x_29:
[----:B------:R-:W-:Y:S01]  /*c810*/  MOV R0, UR5 ;  /* 0x0000000500007c02 */ /* 0x000fe20008000f00 */
[----:B------:R-:W-:-:S06]  /*c820*/  UMOV UR7, UR6 ;  /* 0x0000000600077c82 */ /* 0x000fcc0008000000 */
.L_x_114:
[----:B------:R-:W-:Y:S02]  /*c830*/  MOV R2, UR6 ;  /* 0x0000000600027c02 */ /* 0x000fe40008000f00 */
[----:B-1----:R-:W-:-:S04]  /*c840*/  MOV R3, UR7 ;  /* 0x0000000700037c02 */ /* 0x002fc80008000f00 */
[----:B------:R1:W2:Y:S03]  /*c850*/  SYNCS.PHASECHK.TRANS64.TRYWAIT P0, [R0+URZ+0xc0], R3 ;  /* 0x0000c003000075a7 */ /* 0x0002a600080011ff */
[----:B--2---:R-:W-:Y:S05]  /*c860*/  @!P0 NANOSLEEP.SYNCS 0x989680 ;  /* 0x009896800000895d */ /* 0x004fea0003900000 */
[----:B------:R-:W2:Y:S02]  /*c870*/  @!P0 SYNCS.PHASECHK.TRANS64 P0, [R0+URZ+0xc0], R3 ;  /* 0x0000c003000085a7 */ /* 0x000ea400080010ff */
[----:B--2---:R-:W-:Y:S05]  /*c880*/  @!P0 BRA `(.L_x_114) ;  /* 0xfffffffc00e88947 */ /* 0x004fea000383ffff */
[----:B------:R-:W-:Y:S05]  /*c890*/  BRA `(.L_x_115) ;  /* 0xffffff5400e87947 */ /* 0x000fea000383ffff */
.L_x_31:
[----:B------:R-:W-:Y:S02]  /*c8a0*/  MOV R2, UR6 ;  /* 0x0000000600027c02 */ /* 0x000fe40008000f00 */
[----:B------:R-:W-:Y:S02]  /*c8b0*/  MOV R3, UR6 ;  /* 0x0000000600037c02 */ /* 0x000fe40008000f00 */
[----:B------:R-:W-:-:S07]  /*c8c0*/  MOV R0, UR4 ;  /* 0x0000000400007c02 */ /* 0x000fce0008000f00 */
.L_x_116:
[----:B-1----:R1:W2:Y:S02]  /*c8d0*/  SYNCS.PHASECHK.TRANS64.TRYWAIT P0, [R0+URZ+0x18], R3 ;  /* 0x00001803000075a7 */ /* 0x0022a400080011ff */
[----:B--2---:R-:W-:Y:S05]  /*c8e0*/  @!P0 NANOSLEEP.SYNCS 0x989680 ;  /* 0x009896800000895d */ /* 0x004fea0003900000 */
[----:B------:R-:W2:Y:S02]  /*c8f0*/  @!P0 SYNCS.PHASECHK.TRANS64 P0, [R0+URZ+0x18], R3 ;  /* 0x00001803000085a7 */ /* 0x000ea400080010ff */
[----:B--2---:R-:W-:Y:S05]  /*c900*/  @!P0 BRA `(.L_x_116) ;  /* 0xfffffffc00f08947 */ /* 0x004fea000383ffff */
[----:B------:R-:W-:Y:S05]  /*c910*/  BRA `(.L_x_117) ;  /* 0xffffff5400ec7947 */ /* 0x000fea000383ffff */
.L_x_33:
[----:B------:R-:W-:Y:S01]  /*c920*/  MOV R0, UR4 ;  /* 0x0000000400007c02 */ /* 0x000fe20008000f00 */
[----:B------:R-:W-:-:S06]  /*c930*/  UMOV UR4, UR5 ;  /* 0x0000000500047c82 */ /* 0x000fcc0008000000 */
.L_x_118:
[----:B------:R-:W-:Y:S02]  /*c940*/  MOV R2, UR4 ;  /* 0x0000000400027c02 */ /* 0x000fe40008000f00 */
[----:B-1----:R-:W-:-:S04]  /*c950*/  MOV R3, UR5 ;  /* 0x0000000500037c02 */ /* 0x002fc80008000f00 */
[----:B------:R1:W2:Y:S03]  /*c960*/  SYNCS.PHASECHK.TRANS64.TRYWAIT P0, [R0+URZ+0x18], R3 ;  /* 0x00001803000075a7 */ /* 0x0002a600080011ff */
[----:B--2---:R-:W-:Y:S05]  /*c970*/  @!P0 NANOSLEEP.SYNCS 0x989680 ;  /* 0x009896800000895d */ /* 0x004fea0003900000 */
[----:B------:R-:W2:Y:S02]  /*c980*/  @!P0 SYNCS.PHASECHK.TRANS64 P0, [R0+URZ+0x18], R3 ;  /* 0x00001803000085a7 */ /* 0x000ea400080010ff */
[----:B--2---:R-:W-:Y:S05]  /*c990*/  @!P0 BRA `(.L_x_118) ;  /* 0xfffffffc00e88947 */ /* 0x004fea000383ffff */
[----:B------:R-:W-:Y:S05]  /*c9a0*/  BRA `(.L_x_32) ;  /* 0xffffff5400ec7947 */ /* 0x000fea000383ffff */
.L_x_40:
[----:B------:R-:W-:-:S07]  /*c9b0*/  MOV R3, R2 ;  /* 0x0000000200037202 */ /* 0x000fce0000000f00 */
.L_x_119:
[----:B-1----:R1:W2:Y:S02]  /*c9c0*/  SYNCS.PHASECHK.TRANS64.TRYWAIT P0, [R4+URZ], R3 ;  /* 0x00000003040075a7 */ /* 0x0022a400080011ff */
[----:B--2---:R-:W-:Y:S05]  /*c9d0*/  @!P0 NANOSLEEP.SYNCS 0x989680 ;  /* 0x009896800000895d */ /* 0x004fea0003900000 */
[----:B------:R-:W2:Y:S02]  /*c9e0*/  @!P0 SYNCS.PHASECHK.TRANS64 P0, [R4+URZ], R3 ;  /* 0x00000003040085a7 */ /* 0x000ea400080010ff */
[----:B--2---:R-:W-:Y:S05]  /*c9f0*/  @!P0 BRA `(.L_x_119) ;  /* 0xfffffffc00f08947 */ /* 0x004fea000383ffff */
[----:B------:R-:W-:Y:S05]  /*ca00*/  BRA `(.L_x_39) ;  /* 0xffffff5800cc7947 */ /* 0x000fea000383ffff */
.L_x_43:
[----:B------:R-:W-:-:S07]  /*ca10*/  MOV R3, R2 ;  /* 0x0000000200037202 */ /* 0x000fce0000000f00 */
.L_x_120:
[----:B-1----:R1:W2:Y:S02]  /*ca20*/  SYNCS.PHASECHK.TRANS64.TRYWAIT P0, [R4+URZ], R3 ;  /* 0x00000003040075a7 */ /* 0x0022a400080011ff */
[----:B--2---:R-:W-:Y:S05]  /*ca30*/  @!P0 NANOSLEEP.SYNCS 0x989680 ;  /* 0x009896800000895d */ /* 0x004fea0003900000 */
[----:B------:R-:W2:Y:S02]  /*ca40*/  @!P0 SYNCS.PHASECHK.TRANS64 P0, [R4+URZ], R3 ;  /* 0x00000003040085a7 */ /* 0x000ea400080010ff */
[----:B--2---:R-:W-:Y:S05]  /*ca50*/  @!P0 BRA `(.L_x_120) ;  /* 0xfffffffc00f08947 */ /* 0x004fea000383ffff */
[----:B------:R-:W-:Y:S05]  /*ca60*/  BRA `(.L_x_42) ;  /* 0xffffff5c00407947 */ /* 0x000fea000383ffff */
.L_x_46:
[----:B------:R-:W-:Y:S02]  /*ca70*/  MOV R2, UR14 ;  /* 0x0000000e00027c02 */ /* 0x000fe40008000f00 */
[----:B------:R-:W-:Y:S02]  /*ca80*/  MOV R3, UR14 ;  /* 0x0000000e00037c02 */ /* 0x000fe40008000f00 */
[----:B------:R-:W-:-:S07]  /*ca90*/  MOV R0, UR15 ;  /* 0x0000000f00007c02 */ /* 0x000fce0008000f00 */
.L_x_121:
[----:B-1----:R1:W2:Y:S02]  /*caa0*/  SYNCS.PHASECHK.TRANS64.TRYWAIT P0, [R0+URZ], R3 ;  /* 0x00000003000075a7 */ /* 0x0022a400080011ff */
[----:B--2---:R-:W-:Y:S05]  /*cab0*/  @!P0 NANOSLEEP.SYNCS 0x989680 ;  /* 0x009896800000895d */ /* 0x004fea0003900000 */
[----:B------:R-:W2:Y:S02]  /*cac0*/  @!P0 SYNCS.PHASECHK.TRANS64 P0, [R0+URZ], R3 ;  /* 0x00000003000085a7 */ /* 0x000ea400080010ff */
[----:B--2---:R-:W-:Y:S05]  /*cad0*/  @!P0 BRA `(.L_x_121) ;  /* 0xfffffffc00f08947 */ /* 0x004fea000383ffff */
[----:B------:R-:W-:Y:S05]  /*cae0*/  BRA `(.L_x_122) ;  /* 0xffffff6400147947 */ /* 0x000fea000383ffff */
.L_x_47:
[----:B------:R-:W-:Y:S02]  /*caf0*/  MOV R2, UR4 ;  /* 0x0000000400027c02 */ /* 0x000fe40008000f00 */
[----:B------:R-:W-:Y:S02]  /*cb00*/  MOV R3, UR4 ;  /* 0x0000000400037c02 */ /* 0x000fe40008000f00 */
[----:B------:R-:W-:-:S07]  /*cb10*/  MOV R0, UR21 ;  /* 0x0000001500007c02 */ /* 0x000fce0008000f00 */
.L_x_123:
[----:B-1----:R1:W2:Y:S02]  /*cb20*/  SYNCS.PHASECHK.TRANS64.TRYWAIT P0, [R0+URZ+0x20], R3 ;  /* 0x00002003000075a7 */ /* 0x0022a400080011ff */
[----:B--2---:R-:W-:Y:S05]  /*cb30*/  @!P0 NANOSLEEP.SYNCS 0x989680 ;  /* 0x009896800000895d */ /* 0x004fea0003900000 */
[----:B------:R-:W2:Y:S02]  /*cb40*/  @!P0 SYNCS.PHASECHK.TRANS64 P0, [R0+URZ+0x20], R3 ;  /* 0x00002003000085a7 */ /* 0x000ea400080010ff */
[----:B--2---:R-:W-:Y:S05]  /*cb50*/  @!P0 BRA `(.L_x_123) ;  /* 0xfffffffc00f08947 */ /* 0x004fea000383ffff */
[----:B------:R-:W-:Y:S05]  /*cb60*/  BRA `(.L_x_124) ;  /* 0xffffff6400087947 */ /* 0x000fea000383ffff */
.L_x_48:
[----:B------:R-:W-:Y:S02]  /*cb70*/  MOV R2, UR14 ;  /* 0x0000000e00027c02 */ /* 0x000fe40008000f00 */
[----:B------:R-:W-:Y:S02]  /*cb80*/  MOV R3, UR14 ;  /* 0x0000000e00037c02 */ /* 0x000fe40008000f00 */
[----:B------:R-:W-:-:S07]  /*cb90*/  MOV R0, UR15 ;  /* 0x0000000f00007c02 */ /* 0x000fce0008000f00 */
.L_x_125:
[----:B-1----:R1:W2:Y:S02]  /*cba0*/  SYNCS.PHASECHK.TRANS64.TRYWAIT P0, [R0+URZ+0x8], R3 ;  /* 0x00000803000075a7 */ /* 0x0022a400080011ff */
[----:B--2---:R-:W-:Y:S05]  /*cbb0*/  @!P0 NANOSLEEP.SYNCS 0x989680 ;  /* 0x009896800000895d */ /* 0x004fea0003900000 */
[----:B------:R-:W2:Y:S02]  /*cbc0*/  @!P0 SYNCS.PHASECHK.TRANS64 P0, [R0+URZ+0x8], R3 ;  /* 0x00000803000085a7 */ /* 0x000ea400080010ff */
[----:B--2---:R-:W-:Y:S05]  /*cbd0*/  @!P0 BRA `(.L_x_125) ;  /* 0xfffffffc00f08947 */ /* 0x004fea000383ffff */
[----:B------:R-:W-:Y:S05]  /*cbe0*/  BRA `(.L_x_126) ;  /* 0xffffff64008c7947 */ /* 0x000fea000383ffff */
.L_x_50:
[----:B------:R-:W-:Y:S02]  /*cbf0*/  MOV R2, UR4 ;  /* 0x0000000400027c02 */ /* 0x000fe40008000f00 */
[----:B------:R-:W-:Y:S02]  /*cc00*/  MOV R3, UR4 ;  /* 0x0000000400037c02 */ /* 0x000fe40008000f00 */
[----:B------:R-:W-:Y:S07]  /*cc10*/  MOV R0, UR37 ;  /* 0x0000002500007c02 */ /* 0x000fee0008000f00 */
.L_x_127:
[----:B-1----:R1:W2:Y:S02]  /*cc20*/  SYNCS.PHASECHK.TRANS64.TRYWAIT P0, [R0+URZ], R3 ;  /* 0x00000003000075a7 */ /* 0x0022a400080011ff */
[----:B--2---:R-:W-:Y:S05]  /*cc30*/  @!P0 NANOSLEEP.SYNCS 0x989680 ;  /* 0x009896800000895d */ /* 0x004fea0003900000 */
[----:B------:R-:W2:Y:S02]  /*cc40*/  @!P0 SYNCS.PHASECHK.TRANS64 P0, [R0+URZ], R3 ;  /* 0x00000003000085a7 */ /* 0x000ea400080010ff */
[----:B--2---:R-:W-:Y:S05]  /*cc50*/  @!P0 BRA `(.L_x_127) ;  /* 0xfffffffc00f08947 */ /* 0x004fea000383ffff */
[----:B------:R-:W-:Y:S05]  /*cc60*/  BRA `(.L_x_128) ;  /* 0xffffff6800287947 */ /* 0x000fea000383ffff */
.L_x_51:
[----:B------:R-:W-:Y:S02]  /*cc70*/  MOV R2, UR14 ;  /* 0x0000000e00027c02 */ /* 0x000fe40008000f00 */
[----:B------:R-:W-:Y:S02]  /*cc80*/  MOV R3, UR14 ;  /* 0x0000000e00037c02 */ /* 0x000fe40008000f00 */
[----:B------:R-:W-:Y:S07]  /*cc90*/  MOV R0, UR15 ;  /* 0x0000000f00007c02 */ /* 0x000fee0008000f00 */
.L_x_129:
[----:B-1----:R1:W2:Y:S02]  /*cca0*/  SYNCS.PHASECHK.TRANS64.TRYWAIT P0, [R0+URZ+0x170], R3 ;  /* 0x00017003000075a7 */ /* 0x0022a400080011ff */
[----:B--2---:R-:W-:Y:S05]  /*ccb0*/  @!P0 NANOSLEEP.SYNCS 0x989680 ;  /* 0x009896800000895d */ /* 0x004fea0003900000 */
[----:B------:R-:W2:Y:S02]  /*ccc0*/  @!P0 SYNCS.PHASECHK.TRANS64 P0, [R0+URZ+0x170], R3 ;  /* 0x00017003000085a7 */ /* 0x000ea400080010ff */
[----:B--2---:R-:W-:Y:S05]  /*ccd0*/  @!P0 BRA `(.L_x_129) ;  /* 0xfffffffc00f08947 */ /* 0x004fea000383ffff */
[----:B------:R-:W-:Y:S05]  /*cce0*/  BRA `(.L_x_130) ;  /* 0xffffff6800307947 */ /* 0x000fea000383ffff */
.L_x_52:
[----:B------:R-:W-:Y:S02]  /*ccf0*/  MOV R2, UR14 ;  /* 0x0000000e00027c02 */ /* 0x000fe40008000f00 */
[----:B------:R-:W-:Y:S02]  /*cd00*/  MOV R3, UR14 ;  /* 0x0000000e00037c02 */ /* 0x000fe40008000f00 */
[----:B------:R-:W-:Y:S07]  /*cd10*/  MOV R0, UR15 ;  /* 0x0000000f00007c02 */ /* 0x000fee0008000f00 */
.L_x_131:
[----:B-1----:R1:W2:Y:S02]  /*cd20*/  SYNCS.PHASECHK.TRANS64.TRYWAIT P0, [R0+URZ+0x180], R3 ;  /* 0x00018003000075a7 */ /* 0x0022a400080011ff */
[----:B--2---:R-:W-:Y:S05]  /*cd30*/  @!P0 NANOSLEEP.SYNCS 0x989680 ;  /* 0x009896800000895d */ /* 0x004fea0003900000 */
[----:B------:R-:W2:Y:S02]  /*cd40*/  @!P0 SYNCS.PHASECHK.TRANS64 P0, [R0+URZ+0x180], R3 ;  /* 0x00018003000085a7 */ /* 0x000ea400080010ff */
[----:B--2---:R-:W-:Y:S05]  /*cd50*/  @!P0 BRA `(.L_x_131) ;  /* 0xfffffffc00f08947 */ /* 0x004fea000383ffff */
[----:B------:R-:W-:Y:S05]  /*cd60*/  BRA `(.L_x_132) ;  /* 0xffffff6800bc7947 */ /* 0x000fea000383ffff */
.L_x_53:
[----:B------:R-:W-:Y:S02]  /*cd70*/  MOV R2, UR4 ;  /* 0x0000000400027c02 */ /* 0x000fe40008000f00 */
[----:B------:R-:W-:Y:S02]  /*cd80*/  MOV R3, UR4 ;  /* 0x0000000400037c02 */ /* 0x000fe40008000f00 */
[----:B------:R-:W-:Y:S07]  /*cd90*/  MOV R0, UR33 ;  /* 0x0000002100007c02 */ /* 0x000fee0008000f00 */
.L_x_133:
[----:B-1----:R1:W2:Y:S02]  /*cda0*/  SYNCS.PHASECHK.TRANS64.TRYWAIT P0, [R0+URZ], R3 ;  /* 0x00000003000075a7 */ /* 0x0022a400080011ff */
[----:B--2---:R-:W-:Y:S05]  /*cdb0*/  @!P0 NANOSLEEP.SYNCS 0x989680 ;  /* 0x009896800000895d */ /* 0x004fea0003900000 */
[----:B------:R-:W2:Y:S02]  /*cdc0*/  @!P0 SYNCS.PHASECHK.TRANS64 P0, [R0+URZ], R3 ;  /* 0x00000003000085a7 */ /* 0x000ea400080010ff */
[----:B--2---:R-:W-:Y:S05]  /*cdd0*/  @!P0 BRA `(.L_x_133) ;  /* 0xfffffffc00f08947 */ /* 0x004fea000383ffff */
[----:B------:R-:W-:Y:S05]  /*cde0*/  BRA `(.L_x_134) ;  /* 0xffffff6c00087947 */ /* 0x000fea000383ffff */
.L_x_54:
[----:B------:R-:W-:Y:S02]  /*cdf0*/  MOV R2, UR14 ;  /* 0x0000000e00027c02 */ /* 0x000fe40008000f00 */
[----:B------:R-:W-:Y:S02]  /*ce00*/  MOV R3, UR14 ;  /* 0x0000000e00037c02 */ /* 0x000fe40008000f00 */
[----:B------:R-:W-:Y:S07]  /*ce10*/  MOV R0, UR15 ;  /* 0x0000000f00007c02 */ /* 0x000fee0008000f00 */
.L_x_135:
[----:B-1----:R1:W2:Y:S02]  /*ce20*/  SYNCS.PHASECHK.TRANS64.TRYWAIT P0, [R0+URZ+0x178], R3 ;  /* 0x00017803000075a7 */ /* 0x0022a400080011ff */
[----:B--2---:R-:W-:Y:S05]  /*ce30*/  @!P0 NANOSLEEP.SYNCS 0x989680 ;  /* 0x009896800000895d */ /* 0x004fea0003900000 */
[----:B------:R-:W2:Y:S02]  /*ce40*/  @!P0 SYNCS.PHASECHK.TRANS64 P0, [R0+URZ+0x178], R3 ;  /* 0x00017803000085a7 */ /* 0x000ea400080010ff */
[----:B--2---:R-:W-:Y:S05]  /*ce50*/  @!P0 BRA `(.L_x_135) ;  /* 0xfffffffc00f08947 */ /* 0x004fea000383ffff */
[----:B------:R-:W-:Y:S05]  /*ce60*/  BRA `(.L_x_136) ;  /* 0xffffff6c00a87947 */ /* 0x000fea000383ffff */
.L_x_55:
[----:B------:R-:W-:Y:S02]  /*ce70*/  MOV R2, UR14 ;  /* 0x0000000e00027c02 */ /* 0x000fe40008000f00 */
[----:B------:R-:W-:Y:S02]  /*ce80*/  MOV R3, UR14 ;  /* 0x0000000e00037c02 */ /* 0x000fe40008000f00 */
[----:B------:R-:W-:Y:S07]  /*ce90*/  MOV R0, UR15 ;  /* 0x0000000f00007c02 */ /* 0x000fee0008000f00 */
.L_x_137:
[----:B-1----:R1:W2:Y:S02]  /*cea0*/  SYNCS.PHASECHK.TRANS64.TRYWAIT P0, [R0+URZ+0x188], R3 ;  /* 0x00018803000075a7 */ /* 0x0022a400080011ff */
[----:B--2---:R-:W-:Y:S05]  /*ceb0*/  @!P0 NANOSLEEP.SYNCS 0x989680 ;  /* 0x009896800000895d */ /* 0x004fea0003900000 */
[----:B------:R-:W2:Y:S02]  /*cec0*/  @!P0 SYNCS.PHASECHK.TRANS64 P0, [R0+URZ+0x188], R3 ;  /* 0x00018803000085a7 */ /* 0x000ea400080010ff */
[----:B--2---:R-:W-:Y:S05]  /*ced0*/  @!P0 BRA `(.L_x_137) ;  /* 0xfffffffc00f08947 */ /* 0x004fea000383ffff */
[----:B------:R-:W-:Y:S05]  /*cee0*/  BRA `(.L_x_138) ;  /* 0xffffff6c00f87947 */ /* 0x000fea000383ffff */
.L_x_57:
[----:B------:R-:W-:Y:S02]  /*cef0*/  MOV R2, UR4 ;  /* 0x0000000400027c02 */ /* 0x000fe40008000f00 */
[----:B------:R-:W-:Y:S02]  /*cf00*/  MOV R3, UR4 ;  /* 0x0000000400037c02 */ /* 0x000fe40008000f00 */
[----:B------:R-:W-:-:S07]  /*cf10*/  MOV R0, UR14 ;  /* 0x0000000e00007c02 */ /* 0x000fce0008000f00 */
.L_x_139:
[----:B-1----:R1:W2:Y:S02]  /*cf20*/  SYNCS.PHASECHK.TRANS64.TRYWAIT P0, [R0+URZ+0x20], R3 ;  /* 0x00002003000075a7 */ /* 0x0022a400080011ff */
[----:B--2---:R-:W-:Y:S05]  /*cf30*/  @!P0 NANOSLEEP.SYNCS 0x989680 ;  /* 0x009896800000895d */ /* 0x004fea0003900000 */
[----:B------:R-:W2:Y:S02]  /*cf40*/  @!P0 SYNCS.PHASECHK.TRANS64 P0, [R0+URZ+0x20], R3 ;  /* 0x00002003000085a7 */ /* 0x000ea400080010ff */
[----:B--2---:R-:W-:Y:S05]  /*cf50*/  @!P0 BRA `(.L_x_139) ;  /* 0xfffffffc00f08947 */ /* 0x004fea000383ffff */
[----:B------:R-:W-:Y:S05]  /*cf60*/  BRA `(.L_x_140) ;  /* 0xffffff7000807947 */ /* 0x000fea000383ffff */
.L_x_58:
[----:B------:R-:W-:Y:S02]  /*cf70*/  MOV R2, UR4 ;  /* 0x0000000400027c02 */ /* 0x000fe40008000f00 */
[----:B------:R-:W-:Y:S02]  /*cf80*/  MOV R3, UR4 ;  /* 0x0000000400037c02 */ /* 0x000fe40008000f00 */
[----:B------:R-:W-:-:S07]  /*cf90*/  MOV R0, UR15 ;  /* 0x0000000f00007c02 */ /* 0x000fce0008000f00 */
.L_x_141:
[----:B-1----:R1:W2:Y:S02]  /*cfa0*/  SYNCS.PHASECHK.TRANS64.TRYWAIT P0, [R0+URZ+0x170], R3 ;  /* 0x00017003000075a7 */ /* 0x0022a400080011ff */
[----:B--2---:R-:W-:Y:S05]  /*cfb0*/  @!P0 NANOSLEEP.SYNCS 0x989680 ;  /* 0x009896800000895d */ /* 0x004fea0003900000 */
[----:B------:R-:W2:Y:S02]  /*cfc0*/  @!P0 SYNCS.PHASECHK.TRANS64 P0, [R0+URZ+0x170], R3 ;  /* 0x00017003000085a7 */ /* 0x000ea400080010ff */
[----:B--2---:R-:W-:Y:S05]  /*cfd0*/  @!P0 BRA `(.L_x_141) ;  /* 0xfffffffc00f08947 */ /* 0x004fea000383ffff */
[----:B------:R-:W-:Y:S05]  /*cfe0*/  BRA `(.L_x_142) ;  /* 0xffffff7000887947 */ /* 0x000fea000383ffff */
.L_x_59:
[----:B------:R-:W-:Y:S02]  /*cff0*/  MOV R2, UR4 ;  /* 0x0000000400027c02 */ /* 0x000fe40008000f00 */
[----:B------:R-:W-:Y:S02]  /*d000*/  MOV R3, UR4 ;  /* 0x0000000400037c02 */ /* 0x000fe40008000f00 */
[----:B------:R-:W-:-:S07]  /*d010*/  MOV R0, UR15 ;  /* 0x0000000f00007c02 */ /* 0x000fce0008000f00 */
.L_x_143:
[----:B-1----:R1:W2:Y:S02]  /*d020*/  SYNCS.PHASECHK.TRANS64.TRYWAIT P0, [R0+URZ+0x180], R3 ;  /* 0x00018003000075a7 */ /* 0x0022a400080011ff */
[----:B--2---:R-:W-:Y:S05]  /*d030*/  @!P0 NANOSLEEP.SYNCS 0x989680 ;  /* 0x009896800000895d */ /* 0x004fea0003900000 */
[----:B------:R-:W2:Y:S02]  /*d040*/  @!P0 SYNCS.PHASECHK.TRANS64 P0, [R0+URZ+0x180], R3 ;  /* 0x00018003000085a7 */ /* 0x000ea400080010ff */
[----:B--2---:R-:W-:Y:S05]  /*d050*/  @!P0 BRA `(.L_x_143) ;  /* 0xfffffffc00f08947 */ /* 0x004fea000383ffff */
[----:B------:R-:W-:Y:S05]  /*d060*/  BRA `(.L_x_144) ;  /* 0xffffff7400147947 */ /* 0x000fea000383ffff */
.L_x_60:
[----:B------:R-:W-:Y:S02]  /*d070*/  MOV R2, UR4 ;  /* 0x0000000400027c02 */ /* 0x000fe40008000f00 */
[----:B------:R-:W-:Y:S02]  /*d080*/  MOV R3, UR4 ;  /* 0x0000000400037c02 */ /* 0x000fe40008000f00 */
[----:B------:R-:W-:-:S07]  /*d090*/  MOV R0, UR15 ;  /* 0x0000000f00007c02 */ /* 0x000fce0008000f00 */
.L_x_145:
[----:B-1----:R1:W2:Y:S02]  /*d0a0*/  SYNCS.PHASECHK.TRANS64.TRYWAIT P0, [R0+URZ+0x178], R3 ;  /* 0x00017803000075a7 */ /* 0x0022a400080011ff */
[----:B--2---:R-:W-:Y:S05]  /*d0b0*/  @!P0 NANOSLEEP.SYNCS 0x989680 ;  /* 0x009896800000895d */ /* 0x004fea0003900000 */
[----:B------:R-:W2:Y:S02]  /*d0c0*/  @!P0 SYNCS.PHASECHK.TRANS64 P0, [R0+URZ+0x178], R3 ;  /* 0x00017803000085a7 */ /* 0x000ea400080010ff */
[----:B--2---:R-:W-:Y:S05]  /*d0d0*/  @!P0 BRA `(.L_x_145) ;  /* 0xfffffffc00f08947 */ /* 0x004fea000383ffff */
[----:B------:R-:W-:Y:S05]  /*d0e0*/  BRA `(.L_x_146) ;  /* 0xffffff74004c7947 */ /* 0x000fea000383ffff */
.L_x_61:
[----:B------:R-:W-:Y:S02]  /*d0f0*/  MOV R2, UR4 ;  /* 0x0000000400027c02 */ /* 0x000fe40008000f00 */
[----:B------:R-:W-:Y:S02]  /*d100*/  MOV R3, UR4 ;  /* 0x0000000400037c02 */ /* 0x000fe40008000f00 */
[----:B------:R-:W-:-:S07]  /*d110*/  MOV R0, UR15 ;  /* 0x0000000f00007c02 */ /* 0x000fce0008000f00 */
.L_x_147:
[----:B-1----:R1:W2:Y:S02]  /*d120*/  SYNCS.PHASECHK.TRANS64.TRYWAIT P0, [R0+URZ+0x188], R3 ;  /* 0x00018803000075a7 */ /* 0x0022a400080011ff */
[----:B--2---:R-:W-:Y:S05]  /*d130*/  @!P0 NANOSLEEP.SYNCS 0x989680 ;  /* 0x009896800000895d */ /* 0x004fea0003900000 */
[----:B------:R-:W2:Y:S02]  /*d140*/  @!P0 SYNCS.PHASECHK.TRANS64 P0, [R0+URZ+0x188], R3 ;  /* 0x00018803000085a7 */ /* 0x000ea400080010ff */
[----:B--2---:R-:W-:Y:S05]  /*d150*/  @!P0 BRA `(.L_x_147) ;  /* 0xfffffffc00f08947 */ /* 0x004fea000383ffff */
[----:B------:R-:W-:Y:S05]  /*d160*/  BRA `(.L_x_148) ;  /* 0xffffff7400a87947 */ /* 0x000fea000383ffff */
.L_x_63:
[----:B------:R-:W-:-:S07]  /*d170*/  MOV R0, UR15 ;  /* 0x0000000f00007c02 */ /* 0x000fce0008000f00 */
.L_x_149:
[----:B-1----:R1:W2:Y:S02]  /*d180*/  SYNCS.PHASECHK.TRANS64.TRYWAIT P0, [R0+URZ+0x220], RZ ;  /* 0x000220ff000075a7 */ /* 0x0022a400080011ff */
[----:B--2---:R-:W-:Y:S05]  /*d190*/  @!P0 NANOSLEEP.SYNCS 0x989680 ;  /* 0x009896800000895d */ /* 0x004fea0003900000 */
[----:B------:R-:W2:Y:S02]  /*d1a0*/  @!P0 SYNCS.PHASECHK.TRANS64 P0, [R0+URZ+0x220], RZ ;  /* 0x000220ff000085a7 */ /* 0x000ea400080010ff */
[----:B--2---:R-:W-:Y:S05]  /*d1b0*/  @!P0 BRA `(.L_x_149) ;  /* 0xfffffffc00f08947 */ /* 0x004fea000383ffff */
[----:B------:R-:W-:Y:S05]  /*d1c0*/  BRA `(.L_x_150) ;  /* 0xffffff7800587947 */ /* 0x000fea000383ffff */
.L_x_69:
[----:B------:R-:W-:Y:S02]  /*d1d0*/  MOV R3, UR7 ;  /* 0x0000000700037c02 */ /* 0x000fe40008000f00 */
[-C--:B------:R-:W-:Y:S02]  /*d1e0*/  MOV R6, R0.reuse ;  /* 0x0000000000067202 */ /* 0x080fe40000000f00 */
[----:B------:R-:W-:-:S07]  /*d1f0*/  MOV R7, R0 ;  /* 0x0000000000077202 */ /* 0x000fce0000000f00 */
.L_x_151:
[----:B----4-:R4:W3:Y:S02]  /*d200*/  SYNCS.PHASECHK.TRANS64.TRYWAIT P0, [R3+URZ+0x1e0], R7 ;  /* 0x0001e007030075a7 */ /* 0x0108e400080011ff */
[----:B---3--:R-:W-:Y:S05]  /*d210*/  @!P0 NANOSLEEP.SYNCS 0x989680 ;  /* 0x009896800000895d */ /* 0x008fea0003900000 */
[----:B------:R-:W3:Y:S02]  /*d220*/  @!P0 SYNCS.PHASECHK.TRANS64 P0, [R3+URZ+0x1e0], R7 ;  /* 0x0001e007030085a7 */ /* 0x000ee400080010ff */
[----:B---3--:R-:W-:Y:S05]  /*d230*/  @!P0 BRA `(.L_x_151) ;  /* 0xfffffffc00f08947 */ /* 0x008fea000383ffff */
[----:B------:R-:W-:Y:S05]  /*d240*/  BRA `(.L_x_152) ;  /* 0xffffff8000087947 */ /* 0x000fea000383ffff */
.L_x_70:
[----:B------:R-:W-:Y:S02]  /*d250*/  MOV R3, UR7 ;  /* 0x0000000700037c02 */ /* 0x000fe40008000f00 */
[-C--:B------:R-:W-:Y:S02]  /*d260*/  MOV R6, R0.reuse ;  /* 0x0000000000067202 */ /* 0x080fe40000000f00 */
[----:B------:R-:W-:-:S07]  /*d270*/  MOV R7, R0 ;  /* 0x0000000000077202 */ /* 0x000fce0000000f00 */
.L_x_153:
[----:B----4-:R4:W3:Y:S02]  /*d280*/  SYNCS.PHASECHK.TRANS64.TRYWAIT P0, [R3+URZ+0x1e8], R7 ;  /* 0x0001e807030075a7 */ /* 0x0108e400080011ff */
[----:B---3--:R-:W-:Y:S05]  /*d290*/  @!P0 NANOSLEEP.SYNCS 0x989680 ;  /* 0x009896800000895d */ /* 0x008fea0003900000 */
[----:B------:R-:W3:Y:S02]  /*d2a0*/  @!P0 SYNCS.PHASECHK.TRANS64 P0, [R3+URZ+0x1e8], R7 ;  /* 0x0001e807030085a7 */ /* 0x000ee400080010ff */
[----:B---3--:R-:W-:Y:S05]  /*d2b0*/  @!P0 BRA `(.L_x_153) ;  /* 0xfffffffc00f08947 */ /* 0x008fea000383ffff */
[----:B------:R-:W-:Y:S05]  /*d2c0*/  BRA `(.L_x_154) ;  /* 0xffffff7c00f87947 */ /* 0x000fea000383ffff */
.L_x_75:
[----:B------:R-:W-:Y:S02]  /*d2d0*/  MOV R2, UR6 ;  /* 0x0000000600027c02 */ /* 0x000fe40008000f00 */
[----:B------:R-:W-:-:S07]  /*d2e0*/  MOV R3, UR6 ;  /* 0x0000000600037c02 */ /* 0x000fce0008000f00 */
.L_x_155:
[----:B-1----:R1:W2:Y:S02]  /*d2f0*/  SYNCS.PHASECHK.TRANS64.TRYWAIT P0, [UR7], R3 ;  /* 0x00000003ff0075a7 */ /* 0x0022a40008001107 */
[----:B--2---:R-:W-:Y:S05]  /*d300*/  @!P0 NANOSLEEP.SYNCS 0x989680 ;  /* 0x009896800000895d */ /* 0x004fea0003900000 */
[----:B------:R-:W2:Y:S02]  /*d310*/  @!P0 SYNCS.PHASECHK.TRANS64 P0, [UR7], R3 ;  /* 0x00000003ff0085a7 */ /* 0x000ea40008001007 */
[----:B--2---:R-:W-:Y:S05]  /*d320*/  @!P0 BRA `(.L_x_155) ;  /* 0xfffffffc00f08947 */ /* 0x004fea000383ffff */
[----:B------:R-:W-:Y:S05]  /*d330*/  BRA `(.L_x_156) ;  /* 0xffffff8400c87947 */ /* 0x000fea000383ffff */
.L_x_76:
[----:B------:R-:W-:Y:S01]  /*d340*/  UIADD3 UR4, UPT, UPT, UR4, 0x160, URZ ;  /* 0x0000016004047890 */ /* 0x000fe2000fffe0ff */
[----:B------:R-:W-:Y:S02]  /*d350*/  MOV R2, UR5 ;  /* 0x0000000500027c02 */ /* 0x000fe40008000f00 */
[----:B-1----:R-:W-:-:S03]  /*d360*/  MOV R3, UR5 ;  /* 0x0000000500037c02 */ /* 0x002fc60008000f00 */
[----:B------:R-:W-:-:S07]  /*d370*/  MOV R0, UR4 ;  /* 0x0000000400007c02 */ /* 0x000fce0008000f00 */
.L_x_157:
[----:B-1----:R1:W2:Y:S02]  /*d380*/  SYNCS.PHASECHK.TRANS64.TRYWAIT P0, [R0+URZ], R3 ;  /* 0x00000003000075a7 */ /* 0x0022a400080011ff */
[----:B--2---:R-:W-:Y:S05]  /*d390*/  @!P0 NANOSLEEP.SYNCS 0x989680 ;  /* 0x009896800000895d */ /* 0x004fea0003900000 */
[----:B------:R-:W2:Y:S02]  /*d3a0*/  @!P0 SYNCS.PHASECHK.TRANS64 P0, [R0+URZ], R3 ;  /* 0x00000003000085a7 */ /* 0x000ea400080010ff */
[----:B--2---:R-:W-:Y:S05]  /*d3b0*/  @!P0 BRA `(.L_x_157) ;  /* 0xfffffffc00f08947 */ /* 0x004fea000383ffff */
[----:B------:R-:W-:Y:S05]  /*d3c0*/  BRA `(.L_x_158) ;  /* 0xffffff8400c07947 */ /* 0x000fea000383ffff */
.L_x_77:
[----:B------:R-:W-:Y:S02]  /*d3d0*/  MOV R2, UR4 ;  /* 0x0000000400027c02 */ /* 0x000fe40008000f00 */
[----:B------:R-:W-:-:S07]  /*d3e0*/  MOV R3, UR4 ;  /* 0x0000000400037c02 */ /* 0x000fce0008000f00 */
.L_x_159:
[----:B-1----:R1:W2:Y:S02]  /*d3f0*/  SYNCS.PHASECHK.TRANS64.TRYWAIT P0, [UR7], R3 ;  /* 0x00000003ff0075a7 */ /* 0x0022a40008001107 */
[----:B--2---:R-:W-:Y:S05]  /*d400*/  @!P0 NANOSLEEP.SYNCS 0x989680 ;  /* 0x009896800000895d */ /* 0x004fea0003900000 */
[----:B------:R-:W2:Y:S02]  /*d410*/  @!P0 SYNCS.PHASECHK.TRANS64 P0, [UR7], R3 ;  /* 0x00000003ff0085a7 */ /* 0x000ea40008001007 */
[----:B--2---:R-:W-:Y:S05]  /*d420*/  @!P0 BRA `(.L_x_159) ;  /* 0xfffffffc00f08947 */ /* 0x004fea000383ffff */
[----:B------:R-:W-:Y:S05]  /*d430*/  BRA `(.L_x_160) ;  /* 0xffffffa800e87947 */ /* 0x000fea000383ffff */
.L_x_79:
[----:B------:R-:W-:Y:S01]  /*d440*/  UIADD3 UR8, UPT, UPT, UR7, 0x160, URZ ;  /* 0x0000016007087890 */ /* 0x000fe2000fffe0ff */
[----:B------:R-:W-:Y:S02]  /*d450*/  MOV R2, UR4 ;  /* 0x0000000400027c02 */ /* 0x000fe40008000f00 */
[----:B-1----:R-:W-:-:S03]  /*d460*/  MOV R3, UR4 ;  /* 0x0000000400037c02 */ /* 0x002fc60008000f00 */
[----:B------:R-:W-:-:S07]  /*d470*/  MOV R0, UR8 ;  /* 0x0000000800007c02 */ /* 0x000fce0008000f00 */
.L_x_161:
[----:B-1----:R1:W3:Y:S02]  /*d480*/  SYNCS.PHASECHK.TRANS64.TRYWAIT P0, [R0+URZ], R3 ;  /* 0x00000003000075a7 */ /* 0x0022e400080011ff */
[----:B---3--:R-:W-:Y:S05]  /*d490*/  @!P0 NANOSLEEP.SYNCS 0x989680 ;  /* 0x009896800000895d */ /* 0x008fea0003900000 */
[----:B------:R-:W3:Y:S02]  /*d4a0*/  @!P0 SYNCS.PHASECHK.TRANS64 P0, [R0+URZ], R3 ;  /* 0x00000003000085a7 */ /* 0x000ee400080010ff */
[----:B---3--:R-:W-:Y:S05]  /*d4b0*/  @!P0 BRA `(.L_x_161) ;  /* 0xfffffffc00f08947 */ /* 0x008fea000383ffff */
[----:B------:R-:W-:Y:S05]  /*d4c0*/  BRA `(.L_x_162) ;  /* 0xffffffa800f47947 */ /* 0x000fea000383ffff */
.L_x_80:
[----:B------:R-:W-:Y:S01]  /*d4d0*/  MOV R2, UR4 ;  /* 0x0000000400027c02 */ /* 0x000fe20008000f00 */
[----:B------:R-:W-:Y:S01]  /*d4e0*/  UIADD3 UR6, UPT, UPT, UR7, 0x1d0, URZ ;  /* 0x000001d007067890 */ /* 0x000fe2000fffe0ff */
[----:B------:R-:W-:-:S11]  /*d4f0*/  MOV R3, UR4 ;  /* 0x0000000400037c02 */ /* 0x000fd60008000f00 */
.L_x_163:
[----:B-1----:R1:W2:Y:S02]  /*d500*/  SYNCS.PHASECHK.TRANS64.TRYWAIT P0, [UR6], R3 ;  /* 0x00000003ff0075a7 */ /* 0x0022a40008001106 */
[----:B--2---:R-:W-:Y:S05]  /*d510*/  @!P0 NANOSLEEP.SYNCS 0x989680 ;  /* 0x009896800000895d */ /* 0x004fea0003900000 */
[----:B------:R-:W2:Y:S02]  /*d520*/  @!P0 SYNCS.PHASECHK.TRANS64 P0, [UR6], R3 ;  /* 0x00000003ff0085a7 */ /* 0x000ea40008001006 */
[----:B--2---:R-:W-:Y:S05]  /*d530*/  @!P0 BRA `(.L_x_163) ;  /* 0xfffffffc00f08947 */ /* 0x004fea000383ffff */
[----:B------:R-:W-:Y:S05]  /*d540*/  BRA `(.L_x_164) ;  /* 0xffffffc400887947 */ /* 0x000fea000383ffff */
.L_x_83:
[----:B------:R-:W-:Y:S01]  /*d550*/  UIADD3 UR4, UPT, UPT, UR12, 0x1d0, URZ ;  /* 0x000001d00c047890 */ /* 0x000fe2000fffe0ff */
[----:B------:R-:W-:Y:S02]  /*d560*/  MOV R2, UR9 ;  /* 0x0000000900027c02 */ /* 0x000fe40008000f00 */
[----:B-1----:R-:W-:-:S03]  /*d570*/  MOV R3, UR9 ;  /* 0x0000000900037c02 */ /* 0x002fc60008000f00 */
[----:B------:R-:W-:-:S07]  /*d580*/  MOV R0, UR4 ;  /* 0x0000000400007c02 */ /* 0x000fce0008000f00 */
.L_x_165:
[----:B-1----:R1:W2:Y:S02]  /*d590*/  SYNCS.PHASECHK.TRANS64.TRYWAIT P0, [R0+URZ], R3 ;  /* 0x00000003000075a7 */ /* 0x0022a400080011ff */
[----:B--2---:R-:W-:Y:S05]  /*d5a0*/  @!P0 NANOSLEEP.SYNCS 0x989680 ;  /* 0x009896800000895d */ /* 0x004fea0003900000 */
[----:B------:R-:W2:Y:S02]  /*d5b0*/  @!P0 SYNCS.PHASECHK.TRANS64 P0, [R0+URZ], R3 ;  /* 0x00000003000085a7 */ /* 0x000ea400080010ff */
[----:B--2---:R-:W-:Y:S05]  /*d5c0*/  @!P0 BRA `(.L_x_165) ;  /* 0xfffffffc00f08947 */ /* 0x004fea000383ffff */
[----:B------:R-:W-:Y:S05]  /*d5d0*/  BRA `(.L_x_166) ;  /* 0xffffffc800d47947 */ /* 0x000fea000383ffff */
.L_x_93:
[----:B------:R-:W-:Y:S02]  /*d5e0*/  MOV R4, UR4 ;  /* 0x0000000400047c02 */ /* 0x000fe40008000f00 */
[----:B------:R-:W-:Y:S02]  /*d5f0*/  MOV R5, UR4 ;  /* 0x0000000400057c02 */ /* 0x000fe40008000f00 */
[----:B------:R-:W-:-:S07]  /*d600*/  MOV R3, UR7 ;  /* 0x0000000700037c02 */ /* 0x000fce0008000f00 */
.L_x_167:
[----:B-1----:R1:W2:Y:S02]  /*d610*/  SYNCS.PHASECHK.TRANS64.TRYWAIT P0, [R3+URZ+0x1a0], R5 ;  /* 0x0001a005030075a7 */ /* 0x0022a400080011ff */
[----:B--2---:R-:W-:Y:S05]  /*d620*/  @!P0 NANOSLEEP.SYNCS 0x989680 ;  /* 0x009896800000895d */ /* 0x004fea0003900000 */
[----:B------:R-:W2:Y:S02]  /*d630*/  @!P0 SYNCS.PHASECHK.TRANS64 P0, [R3+URZ+0x1a0], R5 ;  /* 0x0001a005030085a7 */ /* 0x000ea400080010ff */
[----:B--2---:R-:W-:Y:S05]  /*d640*/  @!P0 BRA `(.L_x_167) ;  /* 0xfffffffc00f08947 */ /* 0x004fea000383ffff */
[----:B------:R-:W-:Y:S05]  /*d650*/  BRA `(.L_x_168) ;  /* 0xffffffdc00007947 */ /* 0x000fea000383ffff */
.L_x_94:
[----:B------:R-:W-:Y:S02]  /*d660*/  MOV R4, UR5 ;  /* 0x0000000500047c02 */ /* 0x000fe40008000f00 */
[----:B-1----:R-:W-:Y:S02]  /*d670*/  MOV R5, UR5 ;  /* 0x0000000500057c02 */ /* 0x002fe40008000f00 */
[----:B------:R-:W-:-:S07]  /*d680*/  MOV R0, UR7 ;  /* 0x0000000700007c02 */ /* 0x000fce0008000f00 */
.L_x_169:
[----:B-1----:R1:W2:Y:S02]  /*d690*/  SYNCS.PHASECHK.TRANS64.TRYWAIT P1, [R0+URZ+0x1f0], R5 ;  /* 0x0001f005000075a7 */ /* 0x0022a400080211ff */
[----:B--2---:R-:W-:Y:S05]  /*d6a0*/  @!P1 NANOSLEEP.SYNCS 0x989680 ;  /* 0x009896800000995d */ /* 0x004fea0003900000 */
[----:B------:R-:W2:Y:S02]  /*d6b0*/  @!P1 SYNCS.PHASECHK.TRANS64 P1, [R0+URZ+0x1f0], R5 ;  /* 0x0001f005000095a7 */ /* 0x000ea400080210ff */
[----:B--2---:R-:W-:Y:S05]  /*d6c0*/  @!P1 BRA `(.L_x_169) ;  /* 0xfffffffc00f09947 */ /* 0x004fea000383ffff */
[----:B------:R-:W-:Y:S05]  /*d6d0*/  BRA `(.L_x_170) ;  /* 0xffffffd800f07947 */ /* 0x000fea000383ffff */
.L_x_95:
[----:B------:R-:W-:Y:S02]  /*d6e0*/  MOV R4, UR4 ;  /* 0x0000000400047c02 */ /* 0x000fe40008000f00 */
[----:B------:R-:W-:Y:S02]  /*d6f0*/  MOV R5, UR4 ;  /* 0x0000000400057c02 */ /* 0x000fe40008000f00 */
[----:B------:R-:W-:-:S07]  /*d700*/  MOV R3, UR7 ;  /* 0x0000000700037c02 */ /* 0x000fce0008000f00 */
.L_x_171:
[----:B-1----:R1:W2:Y:S02]  /*d710*/  SYNCS.PHASECHK.TRANS64.TRYWAIT P1, [R3+URZ+0x1a8], R5 ;  /* 0x0001a805030075a7 */ /* 0x0022a400080211ff */
[----:B--2---:R-:W-:Y:S05]  /*d720*/  @!P1 NANOSLEEP.SYNCS 0x989680 ;  /* 0x009896800000995d */ /* 0x004fea0003900000 */
[----:B------:R-:W2:Y:S02]  /*d730*/  @!P1 SYNCS.PHASECHK.TRANS64 P1, [R3+URZ+0x1a8], R5 ;  /* 0x0001a805030095a7 */ /* 0x000ea400080210ff */
[----:B--2---:R-:W-:Y:S05]  /*d740*/  @!P1 BRA `(.L_x_171) ;  /* 0xfffffffc00f09947 */ /* 0x004fea000383ffff */
[----:B------:R-:W-:Y:S05]  /*d750*/  BRA `(.L_x_172) ;  /* 0xffffffe000407947 */ /* 0x000fea000383ffff */
.L_x_96:
[----:B------:R-:W-:Y:S02]  /*d760*/  MOV R4, UR5 ;  /* 0x0000000500047c02 */ /* 0x000fe40008000f00 */
[----:B-1----:R-:W-:Y:S02]  /*d770*/  MOV R5, UR5 ;  /* 0x0000000500057c02 */ /* 0x002fe40008000f00 */
[----:B------:R-:W-:-:S07]  /*d780*/  MOV R3, UR7 ;  /* 0x0000000700037c02 */ /* 0x000fce0008000f00 */
.L_x_173:
[----:B-1----:R1:W2:Y:S02]  /*d790*/  SYNCS.PHASECHK.TRANS64.TRYWAIT P1, [R3+URZ+0x1f8], R5 ;  /* 0x0001f805030075a7 */ /* 0x0022a400080211ff */
[----:B--2---:R-:W-:Y:S05]  /*d7a0*/  @!P1 NANOSLEEP.SYNCS 0x989680 ;  /* 0x009896800000995d */ /* 0x004fea0003900000 */
[----:B------:R-:W2:Y:S02]  /*d7b0*/  @!P1 SYNCS.PHASECHK.TRANS64 P1, [R3+URZ+0x1f8], R5 ;  /* 0x0001f805030095a7 */ /* 0x000ea400080210ff */
[----:B--2---:R-:W-:Y:S05]  /*d7c0*/  @!P1 BRA `(.L_x_173) ;  /* 0xfffffffc00f09947 */ /* 0x004fea000383ffff */
[----:B------:R-:W-:Y:S05]  /*d7d0*/  BRA `(.L_x_174) ;  /* 0xffffffe000347947 */ /* 0x000fea000383ffff */
.L_x_98:
[----:B------:R-:W-:Y:S02]  /*d7e0*/  MOV R2, UR4 ;  /* 0x0000000400027c02 */ /* 0x000fe40008000f00 */
[----:B------:R-:W-:Y:S02]  /*d7f0*/  MOV R3, UR4 ;  /* 0x0000000400037c02 */ /* 0x000fe40008000f00 */
[----:B------:R-:W-:-:S07]  /*d800*/  MOV R0, UR7 ;  /* 0x0000000700007c02 */ /* 0x000fce0008000f00 */
.L_x_175:
[----:B-1----:R1:W2:Y:S02]  /*d810*/  SYNCS.PHASECHK.TRANS64.TRYWAIT P0, [R0+URZ+0x1f8], R3 ;  /* 0x0001f803000075a7 */ /* 0x0022a400080011ff */
[----:B--2---:R-:W-:Y:S05]  /*d820*/  @!P0 NANOSLEEP.SYNCS 0x989680 ;  /* 0x009896800000895d */ /* 0x004fea0003900000 */
[----:B------:R-:W2:Y:S02]  /*d830*/  @!P0 SYNCS.PHASECHK.TRANS64 P0, [R0+URZ+0x1f8], R3 ;  /* 0x0001f803000085a7 */ /* 0x000ea400080010ff */
[----:B--2---:R-:W-:Y:S05]  /*d840*/  @!P0 BRA `(.L_x_175) ;  /* 0xfffffffc00f08947 */ /* 0x004fea000383ffff */
[----:B------:R-:W-:Y:S05]  /*d850*/  BRA `(.L_x_176) ;  /* 0xffffffe800a87947 */ /* 0x000fea000383ffff */
        .weak           $__internal_0_$__cuda_sm10x_tcgen05_guardrail_trap_col_being_dealloced_not_returned_by_alloc
        .type           $__internal_0_$__cuda_sm10x_tcgen05_guardrail_trap_col_being_dealloced_not_returned_by_alloc,@function
        .size           $__internal_0_$__cuda_sm10x_tcgen05_guardrail_trap_col_being_dealloced_not_returned_by_alloc,($__internal_1_$__cuda_sm10x_tcgen05_guardrail_trap_phase_invalid_during_alloc - $__internal_0_$__cuda_sm10x_tcgen05_guardrail_trap_col_being_dealloced_not_returned_by_alloc)
$__internal_0_$__cuda_sm10x_tcgen05_guardrail_trap_col_being_dealloced_not_returned_by_alloc:
[----:B------:R-:W-:Y:S05]  /*d860*/  BPT.TRAP 0x1 ;  /* 0x000000040000795c */ /* 0x000fea0000300000 */
[----:B------:R-:W-:-:S04]  /*d870*/  HFMA2 R3, -RZ, RZ, 0, 0 ;  /* 0x00000000ff037431 */ /* 0x000fc800000001ff */
[----:B------:R-:W-:Y:S05]  /*d880*/  RET.REL.NODEC R2 `(kernel_cutlass_kernel_flash_attncuteflash_fwd_sm100FlashAttentionForwardSm100_object_at__tensor0000o6411101213_tensor0000o6411101213_tensor0000o6410111213_tensor0000o6411101213_tensorptrf_0) ;  /* 0xffffff2402dc7950 */ /* 0x000fea0003c3ffff */
        .weak           $__internal_1_$__cuda_sm10x_tcgen05_guardrail_trap_phase_invalid_during_alloc
        .type           $__internal_1_$__cuda_sm10x_tcgen05_guardrail_trap_phase_invalid_during_alloc,@function
        .size           $__internal_1_$__cuda_sm10x_tcgen05_guardrail_trap_phase_invalid_during_alloc,($__internal_2_$__cuda_sm10x_tcgen05_guardrail_trap_unallocated_columns_being_dealloced - $__internal_1_$__cuda_sm10x_tcgen05_guardrail_trap_phase_invalid_during_alloc)
$__internal_1_$__cuda_sm10x_tcgen05_guardrail_trap_phase_invalid_during_alloc:
[----:B------:R-:W-:Y:S05]  /*d890*/  BPT.TRAP 0x1 ;  /* 0x000000040000795c */ /* 0x000fea0000300000 */
[----:B------:R-:W-:-:S04]  /*d8a0*/  MOV R3, 0x0 ;  /* 0x0000000000037802 */ /* 0x000fc80000000f00 */
[----:B------:R-:W-:Y:S05]  /*d8b0*/  RET.REL.NODEC R2 `(kernel_cutlass_kernel_flash_attncuteflash_fwd_sm100FlashAttentionForwardSm100_object_at__tensor0000o6411101213_tensor0000o6411101213_tensor0000o6410111213_tensor0000o6411101213_tensorptrf_0) ;  /* 0xffffff2402d07950 */ /* 0x000fea0003c3ffff */
        .weak           $__internal_2_$__cuda_sm10x_tcgen05_guardrail_trap_unallocated_columns_being_dealloced
        .type           $__internal_2_$__cuda_sm10x_tcgen05_guardrail_trap_unallocated_columns_being_dealloced,@function
        .size           $__internal_2_$__cuda_sm10x_tcgen05_guardrail_trap_unallocated_columns_being_dealloced,(.L_x_180 - $__internal_2_$__cuda_sm10x_tcgen05_guardrail_trap_unallocated_columns_being_dealloced)
$__internal_2_$__cuda_sm10x_tcgen05_guardrail_trap_unallocated_columns_being_dealloced:
[----:B------:R-:W-:Y:S05]  /*d8c0*/  BPT.TRAP 0x1 ;  /* 0x000000040000795c */ /* 0x000fea0000300000 */
[----:B------:R-:W-:-:S04]  /*d8d0*/  HFMA2 R3, -RZ, RZ, 0, 0 ;  /* 0x00000000ff037431 */ /* 0x000fc800000001ff */
[----:B------:R-:W-:Y:S05]  /*d8e0*/  RET.REL.NODEC R2 `(kernel_cutlass_kernel_flash_attncuteflash_fwd_sm100FlashAttentionForwardSm100_object_at__tensor0000o6411101213_tensor0000o6411101213_tensor0000o6410111213_tensor0000o6411101213_tensorptrf_0) ;  /* 0xffffff2402c47950 */ /* 0x000fea0003c3ffff */
.L_x_177:
[----:B------:R-:W-:-:S00]  /*d8f0*/  BRA `(.L_x_177) ;  /* 0xfffffffc00fc7947 */ /* 0x000fc0000383ffff */
[----:B------:R-:W-:-:S00]  /*d900*/  NOP ;  /* 0x0000000000007918 */ /* 0x000fc00000000000 */
[----:B------:R-:W-:-:S00]  /*d910*/  NOP ;  /* 0x0000000000007918 */ /* 0x000fc00000000000 */
[----:B------:R-:W-:-:S00]  /*d920*/  NOP ;  /* 0x0000000000007918 */ /* 0x000fc00000000000 */
[----:B------:R-:W-:-:S00]  /*d930*/  NOP ;  /* 0x0000000000007918 */ /* 0x000fc00000000000 */
[----:B------:R-:W-:-:S00]  /*d940*/  NOP ;  /* 0x0000000000007918 */ /* 0x000fc00000000000 */
[----:B------:R-:W-:-:S00]  /*d950*/  NOP ;  /* 0x0000000000007918 */ /* 0x000fc00000000000 */
[----:B------:R-:W-:-:S00]  /*d960*/  NOP ;  /* 0x0000000000007918 */ /* 0x000fc00000000000 */
[----:B------:R-:W-:-:S00]  /*d970*/  NOP ;  /* 0x0000000000007918 */ /* 0x000fc00000000000 */
.L_x_180:


//--------------------- .nv.shared.kernel_cutlass_kernel_flash_attncuteflash_fwd_sm100FlashAttentionForwardSm100_object_at__tensor0000o6411101213_tensor0000o6411101213_tensor0000o6410111213_tensor0000o6411101213_tensorptrf_0 --------------------------
	.section	.nv.shared.kernel_cutlass_kernel_flash_attncuteflash_fwd_sm100FlashAttentionForwardSm100_object_at__tensor0000o6411101213_tensor0000o6411101213_tensor0000o6410111213_tensor0000o6411101213_tensorptrf_0,"aw",@nobits
	.sectionflags	@""
	.align	1024
	.zero		1024


//--------------------- .nv.shared.reserved.0     --------------------------
	.section	.nv.shared.reserved.0,"aw",@nobits
	.align	8
	.weak		__nv_reservedSMEM_offset_0_alias
	.size		__nv_reservedSMEM_offset_0_alias, 0, 64
	.other		__nv_reservedSMEM_offset_0_alias,@"STO_CUDA_RESERVED_SHARED STV_DEFAULT"
__nv_reservedSMEM_offset_0_alias:
	.zero		0
.nv.shared.reserved.0:
	.zero		64
	.weak		__nv_reservedSMEM_allocation_phase
	.type		__nv_reservedSMEM_allocation_phase,@object
	.size		__nv_reservedSMEM_allocation_phase,(.L_0 - __nv_reservedSMEM_allocation_phase)
__nv_reservedSMEM_allocation_phase:
	.zero		1
.L_0:
	.zero		7
	.weak		__nv_reservedSMEM_devtool_atexit_pc
	.type		__nv_reservedSMEM_devtool_atexit_pc,@object
	.size		__nv_reservedSMEM_devtool_atexit_pc,(__nv_reservedSMEM_allocation_mask - __nv_reservedSMEM_devtool_atexit_pc)
__nv_reservedSMEM_devtool_atexit_pc:
	.zero		8
	.weak		__nv_reservedSMEM_allocation_mask
	.type		__nv_reservedSMEM_allocation_mask,@object
	.size		__nv_reservedSMEM_allocation_mask,(.L_2 - __nv_reservedSMEM_allocation_mask)
__nv_reservedSMEM_allocation_mask:
	.zero		4
.L_2:
	.zero		4
	.weak		__nv_reservedSMEM_tmem_allocation_pipeline_mbarrier
	.type		__nv_reservedSMEM_tmem_allocation_pipeline_mbarrier,@object
	.size		__nv_reservedSMEM_tmem_allocation_pipeline_mbarrier,(__nv_reservedSMEM_tmem_allocation_pipeline_mbarrier_parity - __nv_reservedSMEM_tmem_allocation_pipeline_mbarrier)
__nv_reservedSMEM_tmem_allocation_pipeline_mbarrier:
	.zero		8
	.weak		__nv_reservedSMEM_tmem_allocation_pipeline_mbarrier_parity
	.type		__nv_reservedSMEM_tmem_allocation_pipeline_mbarrier_parity,@object
	.size		__nv_reservedSMEM_tmem_allocation_pipeline_mbarrier_parity,(.L_4 - __nv_reservedSMEM_tmem_allocation_pipeline_mbarrier_parity)
__nv_reservedSMEM_tmem_allocation_pipeline_mbarrier_parity:
	.zero		4
.L_4:


//--------------------- .nv.constant0.kernel_cutlass_kernel_flash_attncuteflash_fwd_sm100FlashAttentionForwardSm100_object_at__tensor0000o6411101213_tensor0000o6411101213_tensor0000o6410111213_tensor0000o6411101213_tensorptrf_0 --------------------------
	.section	.nv.constant0.kernel_cutlass_kernel_flash_attncuteflash_fwd_sm100FlashAttentionForwardSm100_object_at__tensor0000o6411101213_tensor0000o6411101213_tensor0000o6410111213_tensor0000o6411101213_tensorptrf_0,"a",@progbits
	.sectionflags	@""
	.align	4
.nv.constant0.kernel_cutlass_kernel_flash_attncuteflash_fwd_sm100FlashAttentionForwardSm100_object_at__tensor0000o6411101213_tensor0000o6411101213_tensor0000o6410111213_tensor0000o6411101213_tensorptrf_0:
	.zero		1580


//--------------------- SYMBOLS --------------------------

	.type		.nv.reservedSmem.offset0,@object
	.size		.nv.reservedSmem.offset0,0x4
	.type		.nv.reservedSmem.cap,@object
	.size		.nv.reservedSmem.cap,0x4
